	.target	sm_90a

	.elftype	@"ET_EXEC"


//--------------------- .note.nv.tkinfo           --------------------------
	.section	.note.nv.tkinfo,"",@"SHT_NOTE"
	.sectionflags	@"SHF_NOTE_NV_TKINFO"
	.tkinfo
        /*0018*/ 	.word	0x00000002
        /*0030*/ 	.string	""
        /*0030*/ 	.string	"ptxas"
        /*0030*/ 	.string	"Cuda compilation tools, release 13.0, V13.0.88"
        /*0030*/ 	.string	"Build cuda_13.0.r13.0/compiler.36424714_0"
        /*0030*/ 	.string	"-arch sm_90a -m 64 "



//--------------------- .note.nv.cuinfo           --------------------------
	.section	.note.nv.cuinfo,"",@"SHT_NOTE"
	.sectionflags	@"SHF_NOTE_NV_CUINFO"
        /*0018*/ 	.short	0x0002
        /*001a*/ 	.short	0x005a
        /*001c*/ 	.short	0x0082
	.zero		2


//--------------------- .nv.info                  --------------------------
	.section	.nv.info,"",@"SHT_CUDA_INFO"
	.align	4


	//----- nvinfo : EIATTR_REGCOUNT
	.align		4
        /*0000*/ 	.byte	0x04, 0x2f
        /*0002*/ 	.short	(.L_15 - .L_14)
	.align		4
.L_14:
        /*0004*/ 	.word	index@(_ZN7cutlass13device_kernelINS_4gemm6kernel13GemmUniversalIN4cute5tupleIJiiiiEEENS1_10collective13CollectiveMmaINS1_34MainloopSm90TmaGmmaWarpSpecializedILi41ENS5_IJNS4_1CILi1EEESB_SB_EEENS1_32KernelTmaWarpSpecializedPingpongEEENS5_IJNSA_ILi64EEENSA_ILi112EEENSA_ILi32EEEEEEaNS5_IJlSB_lEEEaSJ_NS4_8TiledMMAINS4_8MMA_AtomIJNS4_4SM904GMMA26MMA_64x16x32_S32S8S8_SS_TNEEEENS4_6LayoutISC_NS5_IJNSA_ILi0EEESR_SR_EEEEENS5_IJNS4_10UnderscoreESU_SU_EEEEENS4_13SM90_TMA_LOADENS4_14ComposedLayoutINS4_7SwizzleILi1ELi4ELi3EEENS4_18smem_ptr_flag_bitsILi8EEENSQ_INS5_IJNSA_ILi8EEESH_EEENS5_IJSH_SB_EEEEEEEvNS4_8identityESX_S17_vS18_EENS_8epilogue10collective6detail29Sm90TmaWarpSpecializedAdapterINS1B_15DefaultEpilogueIaSJ_SJ_NS1A_6thread17LinearCombinationIaLi1EiiLNS1F_9ScaleType4KindE0ELNS_15FloatRoundStyleE2EaEENS1_15EpilogueDefaultEEEEEvvEEEEvNT_6ParamsE)
        /*0008*/ 	.word	0x000000a8


	//----- nvinfo : EIATTR_FRAME_SIZE
	.align		4
.L_15:
        /*000c*/ 	.byte	0x04, 0x11
        /*000e*/ 	.short	(.L_17 - .L_16)
	.align		4
.L_16:
        /*0010*/ 	.word	index@(_ZN7cutlass13device_kernelINS_4gemm6kernel13GemmUniversalIN4cute5tupleIJiiiiEEENS1_10collective13CollectiveMmaINS1_34MainloopSm90TmaGmmaWarpSpecializedILi41ENS5_IJNS4_1CILi1EEESB_SB_EEENS1_32KernelTmaWarpSpecializedPingpongEEENS5_IJNSA_ILi64EEENSA_ILi112EEENSA_ILi32EEEEEEaNS5_IJlSB_lEEEaSJ_NS4_8TiledMMAINS4_8MMA_AtomIJNS4_4SM904GMMA26MMA_64x16x32_S32S8S8_SS_TNEEEENS4_6LayoutISC_NS5_IJNSA_ILi0EEESR_SR_EEEEENS5_IJNS4_10UnderscoreESU_SU_EEEEENS4_13SM90_TMA_LOADENS4_14ComposedLayoutINS4_7SwizzleILi1ELi4ELi3EEENS4_18smem_ptr_flag_bitsILi8EEENSQ_INS5_IJNSA_ILi8EEESH_EEENS5_IJSH_SB_EEEEEEEvNS4_8identityESX_S17_vS18_EENS_8epilogue10collective6detail29Sm90TmaWarpSpecializedAdapterINS1B_15DefaultEpilogueIaSJ_SJ_NS1A_6thread17LinearCombinationIaLi1EiiLNS1F_9ScaleType4KindE0ELNS_15FloatRoundStyleE2EaEENS1_15EpilogueDefaultEEEEEvvEEEEvNT_6ParamsE)
        /*0014*/ 	.word	0x00000008


	//----- nvinfo : EIATTR_MIN_STACK_SIZE
	.align		4
.L_17:
        /*0018*/ 	.byte	0x04, 0x12
        /*001a*/ 	.short	(.L_19 - .L_18)
	.align		4
.L_18:
        /*001c*/ 	.word	index@(_ZN7cutlass13device_kernelINS_4gemm6kernel13GemmUniversalIN4cute5tupleIJiiiiEEENS1_10collective13CollectiveMmaINS1_34MainloopSm90TmaGmmaWarpSpecializedILi41ENS5_IJNS4_1CILi1EEESB_SB_EEENS1_32KernelTmaWarpSpecializedPingpongEEENS5_IJNSA_ILi64EEENSA_ILi112EEENSA_ILi32EEEEEEaNS5_IJlSB_lEEEaSJ_NS4_8TiledMMAINS4_8MMA_AtomIJNS4_4SM904GMMA26MMA_64x16x32_S32S8S8_SS_TNEEEENS4_6LayoutISC_NS5_IJNSA_ILi0EEESR_SR_EEEEENS5_IJNS4_10UnderscoreESU_SU_EEEEENS4_13SM90_TMA_LOADENS4_14ComposedLayoutINS4_7SwizzleILi1ELi4ELi3EEENS4_18smem_ptr_flag_bitsILi8EEENSQ_INS5_IJNSA_ILi8EEESH_EEENS5_IJSH_SB_EEEEEEEvNS4_8identityESX_S17_vS18_EENS_8epilogue10collective6detail29Sm90TmaWarpSpecializedAdapterINS1B_15DefaultEpilogueIaSJ_SJ_NS1A_6thread17LinearCombinationIaLi1EiiLNS1F_9ScaleType4KindE0ELNS_15FloatRoundStyleE2EaEENS1_15EpilogueDefaultEEEEEvvEEEEvNT_6ParamsE)
        /*0020*/ 	.word	0x00000008
.L_19:


//--------------------- .nv.compat                --------------------------
	.section	.nv.compat,"",@"SHT_CUDA_COMPAT_INFO"
	.align	4
        /*0000*/ 	.byte	0x02, 0x09, 0x01, 0x00, 0x02, 0x02, 0x04, 0x00, 0x02, 0x05, 0x05, 0x00, 0x03, 0x07, 0x01, 0x01
        /*0010*/ 	.byte	0x02, 0x03, 0x01, 0x00, 0x02, 0x06, 0x01, 0x00, 0x04, 0x0b, 0x08, 0x00, 0x00, 0x00, 0x00, 0x00
        /*0020*/ 	.byte	0x00, 0x00, 0x00, 0x00


//--------------------- .nv.info._ZN7cutlass13device_kernelINS_4gemm6kernel13GemmUniversalIN4cute5tupleIJiiiiEEENS1_10collective13CollectiveMmaINS1_34MainloopSm90TmaGmmaWarpSpecializedILi41ENS5_IJNS4_1CILi1EEESB_SB_EEENS1_32KernelTmaWarpSpecializedPingpongEEENS5_IJNSA_ILi64EEENSA_ILi112EEENSA_ILi32EEEEEEaNS5_IJlSB_lEEEaSJ_NS4_8TiledMMAINS4_8MMA_AtomIJNS4_4SM904GMMA26MMA_64x16x32_S32S8S8_SS_TNEEEENS4_6LayoutISC_NS5_IJNSA_ILi0EEESR_SR_EEEEENS5_IJNS4_10UnderscoreESU_SU_EEEEENS4_13SM90_TMA_LOADENS4_14ComposedLayoutINS4_7SwizzleILi1ELi4ELi3EEENS4_18smem_ptr_flag_bitsILi8EEENSQ_INS5_IJNSA_ILi8EEESH_EEENS5_IJSH_SB_EEEEEEEvNS4_8identityESX_S17_vS18_EENS_8epilogue10collective6detail29Sm90TmaWarpSpecializedAdapterINS1B_15DefaultEpilogueIaSJ_SJ_NS1A_6thread17LinearCombinationIaLi1EiiLNS1F_9ScaleType4KindE0ELNS_15FloatRoundStyleE2EaEENS1_15EpilogueDefaultEEEEEvvEEEEvNT_6ParamsE --------------------------
	.section	.nv.info._ZN7cutlass13device_kernelINS_4gemm6kernel13GemmUniversalIN4cute5tupleIJiiiiEEENS1_10collective13CollectiveMmaINS1_34MainloopSm90TmaGmmaWarpSpecializedILi41ENS5_IJNS4_1CILi1EEESB_SB_EEENS1_32KernelTmaWarpSpecializedPingpongEEENS5_IJNSA_ILi64EEENSA_ILi112EEENSA_ILi32EEEEEEaNS5_IJlSB_lEEEaSJ_NS4_8TiledMMAINS4_8MMA_AtomIJNS4_4SM904GMMA26MMA_64x16x32_S32S8S8_SS_TNEEEENS4_6LayoutISC_NS5_IJNSA_ILi0EEESR_SR_EEEEENS5_IJNS4_10UnderscoreESU_SU_EEEEENS4_13SM90_TMA_LOADENS4_14ComposedLayoutINS4_7SwizzleILi1ELi4ELi3EEENS4_18smem_ptr_flag_bitsILi8EEENSQ_INS5_IJNSA_ILi8EEESH_EEENS5_IJSH_SB_EEEEEEEvNS4_8identityESX_S17_vS18_EENS_8epilogue10collective6detail29Sm90TmaWarpSpecializedAdapterINS1B_15DefaultEpilogueIaSJ_SJ_NS1A_6thread17LinearCombinationIaLi1EiiLNS1F_9ScaleType4KindE0ELNS_15FloatRoundStyleE2EaEENS1_15EpilogueDefaultEEEEEvvEEEEvNT_6ParamsE,"",@"SHT_CUDA_INFO"
	.sectionflags	@""
	.align	4


	//----- nvinfo : EIATTR_CUDA_API_VERSION
	.align		4
        /*0000*/ 	.byte	0x04, 0x37
        /*0002*/ 	.short	(.L_21 - .L_20)
.L_20:
        /*0004*/ 	.word	0x00000082


	//----- nvinfo : EIATTR_KPARAM_INFO
	.align		4
.L_21:
        /*0008*/ 	.byte	0x04, 0x17
        /*000a*/ 	.short	(.L_23 - .L_22)
.L_22:
        /*000c*/ 	.word	0x00000000
        /*0010*/ 	.short	0x0000
        /*0012*/ 	.short	0x0070
        /*0014*/ 	.byte	0x00, 0xf0, 0x01, 0x10


	//----- nvinfo : EIATTR_SPARSE_MMA_MASK
	.align		4
.L_23:
        /*0018*/ 	.byte	0x03, 0x50
        /*001a*/ 	.short	0x0000


	//----- nvinfo : EIATTR_MAXREG_COUNT
	.align		4
        /*001c*/ 	.byte	0x03, 0x1b
        /*001e*/ 	.short	0x00a8


	//----- nvinfo : EIATTR_NUM_BARRIERS
	.align		4
        /*0020*/ 	.byte	0x02, 0x4c
        /*0022*/ 	.byte	0x01
	.zero		1


	//----- nvinfo : EIATTR_EXTERNS
	.align		4
        /*0024*/ 	.byte	0x04, 0x0f
        /*0026*/ 	.short	(.L_25 - .L_24)


	//   ....[0]....
	.align		4
.L_24:
        /*0028*/ 	.word	index@(__assertfail)


	//----- nvinfo : EIATTR_ANNOTATIONS
	.align		4
.L_25:
        /*002c*/ 	.byte	0x04, 0x55
        /*002e*/ 	.short	(.L_27 - .L_26)


	//   ....[0]....
.L_26:
        /*0030*/ 	.word	0x00000001
        /*0034*/ 	.byte	0xa0, 0x0f, 0x00, 0x00, 0x01, 0x00, 0x00, 0x00, 0xc0, 0x16, 0x00, 0x00, 0x01, 0x00, 0x00, 0x00
        /*0044*/ 	.byte	0x20, 0x57, 0x00, 0x00, 0x01, 0x00, 0x00, 0x00, 0xe0, 0x62, 0x00, 0x00


	//----- nvinfo : EIATTR_MERCURY_ISA_VERSION
	.align		4
.L_27:
        /*0050*/ 	.byte	0x03, 0x5f
        /*0052*/ 	.short	0x0101


	//----- nvinfo : EIATTR_INT_WARP_WIDE_INSTR_OFFSETS
	.align		4
        /*0054*/ 	.byte	0x04, 0x31
        /*0056*/ 	.short	(.L_29 - .L_28)


	//   ....[0]....
.L_28:
        /*0058*/ 	.word	0x000008c0


	//   ....[1]....
        /*005c*/ 	.word	0x000008e0


	//   ....[2]....
        /*0060*/ 	.word	0x00000960


	//   ....[3]....
        /*0064*/ 	.word	0x00000970


	//   ....[4]....
        /*0068*/ 	.word	0x00000980


	//   ....[5]....
        /*006c*/ 	.word	0x000009a0


	//   ....[6]....
        /*0070*/ 	.word	0x00000a30


	//   ....[7]....
        /*0074*/ 	.word	0x00000a50


	//----- nvinfo : EIATTR_COOP_GROUP_MASK_REGIDS
	.align		4
.L_29:
        /*0078*/ 	.byte	0x04, 0x29
        /*007a*/ 	.short	(.L_31 - .L_30)


	//   ....[0]....
.L_30:
        /*007c*/ 	.word	0xffffffff


	//   ....[1]....
        /*0080*/ 	.word	0xffffffff


	//   ....[2]....
        /*0084*/ 	.word	0xffffffff


	//   ....[3]....
        /*0088*/ 	.word	0xffffffff


	//   ....[4]....
        /*008c*/ 	.word	0xffffffff


	//   ....[5]....
        /*0090*/ 	.word	0xffffffff


	//----- nvinfo : EIATTR_COOP_GROUP_INSTR_OFFSETS
	.align		4
.L_31:
        /*0094*/ 	.byte	0x04, 0x28
        /*0096*/ 	.short	(.L_33 - .L_32)


	//   ....[0]....
.L_32:
        /*0098*/ 	.word	0x00000070


	//   ....[1]....
        /*009c*/ 	.word	0x00000080


	//   ....[2]....
        /*00a0*/ 	.word	0x00000140


	//   ....[3]....
        /*00a4*/ 	.word	0x000007a0


	//   ....[4]....
        /*00a8*/ 	.word	0x000007e0


	//   ....[5]....
        /*00ac*/ 	.word	0x00000820


	//----- nvinfo : EIATTR_REG_RECONFIG
	.align		4
.L_33:
        /*00b0*/ 	.byte	0x01, 0x54
	.zero		2


	//----- nvinfo : EIATTR_SYSCALL_OFFSETS
	.align		4
        /*00b4*/ 	.byte	0x04, 0x46
        /*00b6*/ 	.short	(.L_35 - .L_34)


	//   ....[0]....
.L_34:
        /*00b8*/ 	.word	0x00001b40


	//----- nvinfo : EIATTR_MBARRIER_INSTR_OFFSETS
	.align		4
.L_35:
        /*00bc*/ 	.byte	0x04, 0x39
        /*00be*/ 	.short	(.L_37 - .L_36)


	//   ....[0]....
.L_36:
        /*00c0*/ 	.word	0x00000260
        /*00c4*/ 	.word	0x000000ff
        /*00c8*/ 	.word	0x00000000
        /*00cc*/ 	.short	0x0100
        /*00ce*/ 	.byte	0x08
	.zero		1


	//   ....[1]....
        /*00d0*/ 	.word	0x00000270
        /*00d4*/ 	.word	0x000000ff
        /*00d8*/ 	.word	0x00000148
        /*00dc*/ 	.short	0x0100
        /*00de*/ 	.byte	0x08
	.zero		1


	//   ....[2]....
        /*00e0*/ 	.word	0x00000280
        /*00e4*/ 	.word	0x000000ff
        /*00e8*/ 	.word	0x00000008
        /*00ec*/ 	.short	0x0100
        /*00ee*/ 	.byte	0x08
	.zero		1


	//   ....[3]....
        /*00f0*/ 	.word	0x00000290
        /*00f4*/ 	.word	0x000000ff
        /*00f8*/ 	.word	0x00000150
        /*00fc*/ 	.short	0x0100
        /*00fe*/ 	.byte	0x08
	.zero		1


	//   ....[4]....
        /*0100*/ 	.word	0x000002a0
        /*0104*/ 	.word	0x000000ff
        /*0108*/ 	.word	0x00000010
        /*010c*/ 	.short	0x0100
        /*010e*/ 	.byte	0x08
	.zero		1


	//   ....[5]....
        /*0110*/ 	.word	0x000002b0
        /*0114*/ 	.word	0x000000ff
        /*0118*/ 	.word	0x00000158
        /*011c*/ 	.short	0x0100
        /*011e*/ 	.byte	0x08
	.zero		1


	//   ....[6]....
        /*0120*/ 	.word	0x000002c0
        /*0124*/ 	.word	0x000000ff
        /*0128*/ 	.word	0x00000018
        /*012c*/ 	.short	0x0100
        /*012e*/ 	.byte	0x08
	.zero		1


	//   ....[7]....
        /*0130*/ 	.word	0x000002d0
        /*0134*/ 	.word	0x000000ff
        /*0138*/ 	.word	0x00000160
        /*013c*/ 	.short	0x0100
        /*013e*/ 	.byte	0x08
	.zero		1


	//   ....[8]....
        /*0140*/ 	.word	0x000002e0
        /*0144*/ 	.word	0x000000ff
        /*0148*/ 	.word	0x00000020
        /*014c*/ 	.short	0x0100
        /*014e*/ 	.byte	0x08
	.zero		1


	//   ....[9]....
        /*0150*/ 	.word	0x000002f0
        /*0154*/ 	.word	0x000000ff
        /*0158*/ 	.word	0x00000168
        /*015c*/ 	.short	0x0100
        /*015e*/ 	.byte	0x08
	.zero		1


	//   ....[10]....
        /*0160*/ 	.word	0x00000300
        /*0164*/ 	.word	0x000000ff
        /*0168*/ 	.word	0x00000028
        /*016c*/ 	.short	0x0100
        /*016e*/ 	.byte	0x08
	.zero		1


	//   ....[11]....
        /*0170*/ 	.word	0x00000310
        /*0174*/ 	.word	0x000000ff
        /*0178*/ 	.word	0x00000170
        /*017c*/ 	.short	0x0100
        /*017e*/ 	.byte	0x08
	.zero		1


	//   ....[12]....
        /*0180*/ 	.word	0x00000320
        /*0184*/ 	.word	0x000000ff
        /*0188*/ 	.word	0x00000030
        /*018c*/ 	.short	0x0100
        /*018e*/ 	.byte	0x08
	.zero		1


	//   ....[13]....
        /*0190*/ 	.word	0x00000330
        /*0194*/ 	.word	0x000000ff
        /*0198*/ 	.word	0x00000178
        /*019c*/ 	.short	0x0100
        /*019e*/ 	.byte	0x08
	.zero		1


	//   ....[14]....
        /*01a0*/ 	.word	0x00000340
        /*01a4*/ 	.word	0x000000ff
        /*01a8*/ 	.word	0x00000038
        /*01ac*/ 	.short	0x0100
        /*01ae*/ 	.byte	0x08
	.zero		1


	//   ....[15]....
        /*01b0*/ 	.word	0x00000350
        /*01b4*/ 	.word	0x000000ff
        /*01b8*/ 	.word	0x00000180
        /*01bc*/ 	.short	0x0100
        /*01be*/ 	.byte	0x08
	.zero		1


	//   ....[16]....
        /*01c0*/ 	.word	0x00000360
        /*01c4*/ 	.word	0x000000ff
        /*01c8*/ 	.word	0x00000040
        /*01cc*/ 	.short	0x0100
        /*01ce*/ 	.byte	0x08
	.zero		1


	//   ....[17]....
        /*01d0*/ 	.word	0x00000370
        /*01d4*/ 	.word	0x000000ff
        /*01d8*/ 	.word	0x00000188
        /*01dc*/ 	.short	0x0100
        /*01de*/ 	.byte	0x08
	.zero		1


	//   ....[18]....
        /*01e0*/ 	.word	0x00000380
        /*01e4*/ 	.word	0x000000ff
        /*01e8*/ 	.word	0x00000048
        /*01ec*/ 	.short	0x0100
        /*01ee*/ 	.byte	0x08
	.zero		1


	//   ....[19]....
        /*01f0*/ 	.word	0x00000390
        /*01f4*/ 	.word	0x000000ff
        /*01f8*/ 	.word	0x00000190
        /*01fc*/ 	.short	0x0100
        /*01fe*/ 	.byte	0x08
	.zero		1


	//   ....[20]....
        /*0200*/ 	.word	0x000003a0
        /*0204*/ 	.word	0x000000ff
        /*0208*/ 	.word	0x00000050
        /*020c*/ 	.short	0x0100
        /*020e*/ 	.byte	0x08
	.zero		1


	//   ....[21]....
        /*0210*/ 	.word	0x000003b0
        /*0214*/ 	.word	0x000000ff
        /*0218*/ 	.word	0x00000198
        /*021c*/ 	.short	0x0100
        /*021e*/ 	.byte	0x08
	.zero		1


	//   ....[22]....
        /*0220*/ 	.word	0x000003c0
        /*0224*/ 	.word	0x000000ff
        /*0228*/ 	.word	0x00000058
        /*022c*/ 	.short	0x0100
        /*022e*/ 	.byte	0x08
	.zero		1


	//   ....[23]....
        /*0230*/ 	.word	0x000003d0
        /*0234*/ 	.word	0x000000ff
        /*0238*/ 	.word	0x000001a0
        /*023c*/ 	.short	0x0100
        /*023e*/ 	.byte	0x08
	.zero		1


	//   ....[24]....
        /*0240*/ 	.word	0x000003e0
        /*0244*/ 	.word	0x000000ff
        /*0248*/ 	.word	0x00000060
        /*024c*/ 	.short	0x0100
        /*024e*/ 	.byte	0x08
	.zero		1


	//   ....[25]....
        /*0250*/ 	.word	0x000003f0
        /*0254*/ 	.word	0x000000ff
        /*0258*/ 	.word	0x000001a8
        /*025c*/ 	.short	0x0100
        /*025e*/ 	.byte	0x08
	.zero		1


	//   ....[26]....
        /*0260*/ 	.word	0x00000400
        /*0264*/ 	.word	0x000000ff
        /*0268*/ 	.word	0x00000068
        /*026c*/ 	.short	0x0100
        /*026e*/ 	.byte	0x08
	.zero		1


	//   ....[27]....
        /*0270*/ 	.word	0x00000410
        /*0274*/ 	.word	0x000000ff
        /*0278*/ 	.word	0x000001b0
        /*027c*/ 	.short	0x0100
        /*027e*/ 	.byte	0x08
	.zero		1


	//   ....[28]....
        /*0280*/ 	.word	0x00000420
        /*0284*/ 	.word	0x000000ff
        /*0288*/ 	.word	0x00000070
        /*028c*/ 	.short	0x0100
        /*028e*/ 	.byte	0x08
	.zero		1


	//   ....[29]....
        /*0290*/ 	.word	0x00000430
        /*0294*/ 	.word	0x000000ff
        /*0298*/ 	.word	0x000001b8
        /*029c*/ 	.short	0x0100
        /*029e*/ 	.byte	0x08
	.zero		1


	//   ....[30]....
        /*02a0*/ 	.word	0x00000440
        /*02a4*/ 	.word	0x000000ff
        /*02a8*/ 	.word	0x00000078
        /*02ac*/ 	.short	0x0100
        /*02ae*/ 	.byte	0x08
	.zero		1


	//   ....[31]....
        /*02b0*/ 	.word	0x00000450
        /*02b4*/ 	.word	0x000000ff
        /*02b8*/ 	.word	0x000001c0
        /*02bc*/ 	.short	0x0100
        /*02be*/ 	.byte	0x08
	.zero		1


	//   ....[32]....
        /*02c0*/ 	.word	0x00000460
        /*02c4*/ 	.word	0x000000ff
        /*02c8*/ 	.word	0x00000080
        /*02cc*/ 	.short	0x0100
        /*02ce*/ 	.byte	0x08
	.zero		1


	//   ....[33]....
        /*02d0*/ 	.word	0x00000470
        /*02d4*/ 	.word	0x000000ff
        /*02d8*/ 	.word	0x000001c8
        /*02dc*/ 	.short	0x0100
        /*02de*/ 	.byte	0x08
	.zero		1


	//   ....[34]....
        /*02e0*/ 	.word	0x00000480
        /*02e4*/ 	.word	0x000000ff
        /*02e8*/ 	.word	0x00000088
        /*02ec*/ 	.short	0x0100
        /*02ee*/ 	.byte	0x08
	.zero		1


	//   ....[35]....
        /*02f0*/ 	.word	0x00000490
        /*02f4*/ 	.word	0x000000ff
        /*02f8*/ 	.word	0x000001d0
        /*02fc*/ 	.short	0x0100
        /*02fe*/ 	.byte	0x08
	.zero		1


	//   ....[36]....
        /*0300*/ 	.word	0x000004a0
        /*0304*/ 	.word	0x000000ff
        /*0308*/ 	.word	0x00000090
        /*030c*/ 	.short	0x0100
        /*030e*/ 	.byte	0x08
	.zero		1


	//   ....[37]....
        /*0310*/ 	.word	0x000004b0
        /*0314*/ 	.word	0x000000ff
        /*0318*/ 	.word	0x000001d8
        /*031c*/ 	.short	0x0100
        /*031e*/ 	.byte	0x08
	.zero		1


	//   ....[38]....
        /*0320*/ 	.word	0x000004c0
        /*0324*/ 	.word	0x000000ff
        /*0328*/ 	.word	0x00000098
        /*032c*/ 	.short	0x0100
        /*032e*/ 	.byte	0x08
	.zero		1


	//   ....[39]....
        /*0330*/ 	.word	0x000004d0
        /*0334*/ 	.word	0x000000ff
        /*0338*/ 	.word	0x000001e0
        /*033c*/ 	.short	0x0100
        /*033e*/ 	.byte	0x08
	.zero		1


	//   ....[40]....
        /*0340*/ 	.word	0x000004e0
        /*0344*/ 	.word	0x000000ff
        /*0348*/ 	.word	0x000000a0
        /*034c*/ 	.short	0x0100
        /*034e*/ 	.byte	0x08
	.zero		1


	//   ....[41]....
        /*0350*/ 	.word	0x000004f0
        /*0354*/ 	.word	0x000000ff
        /*0358*/ 	.word	0x000001e8
        /*035c*/ 	.short	0x0100
        /*035e*/ 	.byte	0x08
	.zero		1


	//   ....[42]....
        /*0360*/ 	.word	0x00000500
        /*0364*/ 	.word	0x000000ff
        /*0368*/ 	.word	0x000000a8
        /*036c*/ 	.short	0x0100
        /*036e*/ 	.byte	0x08
	.zero		1


	//   ....[43]....
        /*0370*/ 	.word	0x00000510
        /*0374*/ 	.word	0x000000ff
        /*0378*/ 	.word	0x000001f0
        /*037c*/ 	.short	0x0100
        /*037e*/ 	.byte	0x08
	.zero		1


	//   ....[44]....
        /*0380*/ 	.word	0x00000520
        /*0384*/ 	.word	0x000000ff
        /*0388*/ 	.word	0x000000b0
        /*038c*/ 	.short	0x0100
        /*038e*/ 	.byte	0x08
	.zero		1


	//   ....[45]....
        /*0390*/ 	.word	0x00000530
        /*0394*/ 	.word	0x000000ff
        /*0398*/ 	.word	0x000001f8
        /*039c*/ 	.short	0x0100
        /*039e*/ 	.byte	0x08
	.zero		1


	//   ....[46]....
        /*03a0*/ 	.word	0x00000540
        /*03a4*/ 	.word	0x000000ff
        /*03a8*/ 	.word	0x000000b8
        /*03ac*/ 	.short	0x0100
        /*03ae*/ 	.byte	0x08
	.zero		1


	//   ....[47]....
        /*03b0*/ 	.word	0x00000550
        /*03b4*/ 	.word	0x000000ff
        /*03b8*/ 	.word	0x00000200
        /*03bc*/ 	.short	0x0100
        /*03be*/ 	.byte	0x08
	.zero		1


	//   ....[48]....
        /*03c0*/ 	.word	0x00000560
        /*03c4*/ 	.word	0x000000ff
        /*03c8*/ 	.word	0x000000c0
        /*03cc*/ 	.short	0x0100
        /*03ce*/ 	.byte	0x08
	.zero		1


	//   ....[49]....
        /*03d0*/ 	.word	0x00000570
        /*03d4*/ 	.word	0x000000ff
        /*03d8*/ 	.word	0x00000208
        /*03dc*/ 	.short	0x0100
        /*03de*/ 	.byte	0x08
	.zero		1


	//   ....[50]....
        /*03e0*/ 	.word	0x00000580
        /*03e4*/ 	.word	0x000000ff
        /*03e8*/ 	.word	0x000000c8
        /*03ec*/ 	.short	0x0100
        /*03ee*/ 	.byte	0x08
	.zero		1


	//   ....[51]....
        /*03f0*/ 	.word	0x00000590
        /*03f4*/ 	.word	0x000000ff
        /*03f8*/ 	.word	0x00000210
        /*03fc*/ 	.short	0x0100
        /*03fe*/ 	.byte	0x08
	.zero		1


	//   ....[52]....
        /*0400*/ 	.word	0x000005a0
        /*0404*/ 	.word	0x000000ff
        /*0408*/ 	.word	0x000000d0
        /*040c*/ 	.short	0x0100
        /*040e*/ 	.byte	0x08
	.zero		1


	//   ....[53]....
        /*0410*/ 	.word	0x000005b0
        /*0414*/ 	.word	0x000000ff
        /*0418*/ 	.word	0x00000218
        /*041c*/ 	.short	0x0100
        /*041e*/ 	.byte	0x08
	.zero		1


	//   ....[54]....
        /*0420*/ 	.word	0x000005c0
        /*0424*/ 	.word	0x000000ff
        /*0428*/ 	.word	0x000000d8
        /*042c*/ 	.short	0x0100
        /*042e*/ 	.byte	0x08
	.zero		1


	//   ....[55]....
        /*0430*/ 	.word	0x000005d0
        /*0434*/ 	.word	0x000000ff
        /*0438*/ 	.word	0x00000220
        /*043c*/ 	.short	0x0100
        /*043e*/ 	.byte	0x08
	.zero		1


	//   ....[56]....
        /*0440*/ 	.word	0x000005e0
        /*0444*/ 	.word	0x000000ff
        /*0448*/ 	.word	0x000000e0
        /*044c*/ 	.short	0x0100
        /*044e*/ 	.byte	0x08
	.zero		1


	//   ....[57]....
        /*0450*/ 	.word	0x000005f0
        /*0454*/ 	.word	0x000000ff
        /*0458*/ 	.word	0x00000228
        /*045c*/ 	.short	0x0100
        /*045e*/ 	.byte	0x08
	.zero		1


	//   ....[58]....
        /*0460*/ 	.word	0x00000600
        /*0464*/ 	.word	0x000000ff
        /*0468*/ 	.word	0x000000e8
        /*046c*/ 	.short	0x0100
        /*046e*/ 	.byte	0x08
	.zero		1


	//   ....[59]....
        /*0470*/ 	.word	0x00000610
        /*0474*/ 	.word	0x000000ff
        /*0478*/ 	.word	0x00000230
        /*047c*/ 	.short	0x0100
        /*047e*/ 	.byte	0x08
	.zero		1


	//   ....[60]....
        /*0480*/ 	.word	0x00000620
        /*0484*/ 	.word	0x000000ff
        /*0488*/ 	.word	0x000000f0
        /*048c*/ 	.short	0x0100
        /*048e*/ 	.byte	0x08
	.zero		1


	//   ....[61]....
        /*0490*/ 	.word	0x00000630
        /*0494*/ 	.word	0x000000ff
        /*0498*/ 	.word	0x00000238
        /*049c*/ 	.short	0x0100
        /*049e*/ 	.byte	0x08
	.zero		1


	//   ....[62]....
        /*04a0*/ 	.word	0x00000640
        /*04a4*/ 	.word	0x000000ff
        /*04a8*/ 	.word	0x000000f8
        /*04ac*/ 	.short	0x0100
        /*04ae*/ 	.byte	0x08
	.zero		1


	//   ....[63]....
        /*04b0*/ 	.word	0x00000650
        /*04b4*/ 	.word	0x000000ff
        /*04b8*/ 	.word	0x00000240
        /*04bc*/ 	.short	0x0100
        /*04be*/ 	.byte	0x08
	.zero		1


	//   ....[64]....
        /*04c0*/ 	.word	0x00000660
        /*04c4*/ 	.word	0x000000ff
        /*04c8*/ 	.word	0x00000100
        /*04cc*/ 	.short	0x0100
        /*04ce*/ 	.byte	0x08
	.zero		1


	//   ....[65]....
        /*04d0*/ 	.word	0x00000670
        /*04d4*/ 	.word	0x000000ff
        /*04d8*/ 	.word	0x00000248
        /*04dc*/ 	.short	0x0100
        /*04de*/ 	.byte	0x08
	.zero		1


	//   ....[66]....
        /*04e0*/ 	.word	0x00000680
        /*04e4*/ 	.word	0x000000ff
        /*04e8*/ 	.word	0x00000108
        /*04ec*/ 	.short	0x0100
        /*04ee*/ 	.byte	0x08
	.zero		1


	//   ....[67]....
        /*04f0*/ 	.word	0x00000690
        /*04f4*/ 	.word	0x000000ff
        /*04f8*/ 	.word	0x00000250
        /*04fc*/ 	.short	0x0100
        /*04fe*/ 	.byte	0x08
	.zero		1


	//   ....[68]....
        /*0500*/ 	.word	0x000006a0
        /*0504*/ 	.word	0x000000ff
        /*0508*/ 	.word	0x00000110
        /*050c*/ 	.short	0x0100
        /*050e*/ 	.byte	0x08
	.zero		1


	//   ....[69]....
        /*0510*/ 	.word	0x000006b0
        /*0514*/ 	.word	0x000000ff
        /*0518*/ 	.word	0x00000258
        /*051c*/ 	.short	0x0100
        /*051e*/ 	.byte	0x08
	.zero		1


	//   ....[70]....
        /*0520*/ 	.word	0x000006c0
        /*0524*/ 	.word	0x000000ff
        /*0528*/ 	.word	0x00000118
        /*052c*/ 	.short	0x0100
        /*052e*/ 	.byte	0x08
	.zero		1


	//   ....[71]....
        /*0530*/ 	.word	0x000006d0
        /*0534*/ 	.word	0x000000ff
        /*0538*/ 	.word	0x00000260
        /*053c*/ 	.short	0x0100
        /*053e*/ 	.byte	0x08
	.zero		1


	//   ....[72]....
        /*0540*/ 	.word	0x000006e0
        /*0544*/ 	.word	0x000000ff
        /*0548*/ 	.word	0x00000120
        /*054c*/ 	.short	0x0100
        /*054e*/ 	.byte	0x08
	.zero		1


	//   ....[73]....
        /*0550*/ 	.word	0x000006f0
        /*0554*/ 	.word	0x000000ff
        /*0558*/ 	.word	0x00000268
        /*055c*/ 	.short	0x0100
        /*055e*/ 	.byte	0x08
	.zero		1


	//   ....[74]....
        /*0560*/ 	.word	0x00000700
        /*0564*/ 	.word	0x000000ff
        /*0568*/ 	.word	0x00000128
        /*056c*/ 	.short	0x0100
        /*056e*/ 	.byte	0x08
	.zero		1


	//   ....[75]....
        /*0570*/ 	.word	0x00000710
        /*0574*/ 	.word	0x000000ff
        /*0578*/ 	.word	0x00000270
        /*057c*/ 	.short	0x0100
        /*057e*/ 	.byte	0x08
	.zero		1


	//   ....[76]....
        /*0580*/ 	.word	0x00000720
        /*0584*/ 	.word	0x000000ff
        /*0588*/ 	.word	0x00000130
        /*058c*/ 	.short	0x0100
        /*058e*/ 	.byte	0x08
	.zero		1


	//   ....[77]....
        /*0590*/ 	.word	0x00000730
        /*0594*/ 	.word	0x000000ff
        /*0598*/ 	.word	0x00000278
        /*059c*/ 	.short	0x0100
        /*059e*/ 	.byte	0x08
	.zero		1


	//   ....[78]....
        /*05a0*/ 	.word	0x00000740
        /*05a4*/ 	.word	0x000000ff
        /*05a8*/ 	.word	0x00000138
        /*05ac*/ 	.short	0x0100
        /*05ae*/ 	.byte	0x08
	.zero		1


	//   ....[79]....
        /*05b0*/ 	.word	0x00000750
        /*05b4*/ 	.word	0x000000ff
        /*05b8*/ 	.word	0x00000280
        /*05bc*/ 	.short	0x0100
        /*05be*/ 	.byte	0x08
	.zero		1


	//   ....[80]....
        /*05c0*/ 	.word	0x00000760
        /*05c4*/ 	.word	0x000000ff
        /*05c8*/ 	.word	0x00000140
        /*05cc*/ 	.short	0x0100
        /*05ce*/ 	.byte	0x08
	.zero		1


	//   ....[81]....
        /*05d0*/ 	.word	0x00000770
        /*05d4*/ 	.word	0x000000ff
        /*05d8*/ 	.word	0x00000288
        /*05dc*/ 	.short	0x0100
        /*05de*/ 	.byte	0x08
	.zero		1


	//   ....[82]....
        /*05e0*/ 	.word	0x00000a90
        /*05e4*/ 	.word	0x000000ff
        /*05e8*/ 	.word	0x000002c0
        /*05ec*/ 	.short	0x0100
        /*05ee*/ 	.byte	0x08
	.zero		1


	//   ....[83]....
        /*05f0*/ 	.word	0x00000b00
        /*05f4*/ 	.word	0x000000ff
        /*05f8*/ 	.word	0x000002c8
        /*05fc*/ 	.short	0x0100
        /*05fe*/ 	.byte	0x08
	.zero		1


	//   ....[84]....
        /*0600*/ 	.word	0x00000b20
        /*0604*/ 	.word	0x000000ff
        /*0608*/ 	.word	0x000002a0
        /*060c*/ 	.short	0x0100
        /*060e*/ 	.byte	0x09
	.zero		1


	//   ....[85]....
        /*0610*/ 	.word	0x00000b30
        /*0614*/ 	.word	0x000000ff
        /*0618*/ 	.word	0x000002a8
        /*061c*/ 	.short	0x0100
        /*061e*/ 	.byte	0x09
	.zero		1


	//   ....[86]....
        /*0620*/ 	.word	0x00000b40
        /*0624*/ 	.word	0x000000ff
        /*0628*/ 	.word	0x000002b0
        /*062c*/ 	.short	0x0100
        /*062e*/ 	.byte	0x09
	.zero		1


	//   ....[87]....
        /*0630*/ 	.word	0x00000b50
        /*0634*/ 	.word	0x000000ff
        /*0638*/ 	.word	0x000002b8
        /*063c*/ 	.short	0x0100
        /*063e*/ 	.byte	0x09
	.zero		1


	//   ....[88]....
        /*0640*/ 	.word	0x00001a00
        /*0644*/ 	.word	0x000000ff
        /*0648*/ 	.word	0xfffffff8
        /*064c*/ 	.short	0x010a
        /*064e*/ 	.byte	0x2b
	.zero		1


	//   ....[89]....
        /*0650*/ 	.word	0x00001bd0
        /*0654*/ 	.word	0x00000003
        /*0658*/ 	.word	0x00000000
        /*065c*/ 	.short	0x010a
        /*065e*/ 	.byte	0x3f
	.zero		1


	//   ....[90]....
        /*0660*/ 	.word	0x00001c10
        /*0664*/ 	.word	0x00000003
        /*0668*/ 	.word	0x00000000
        /*066c*/ 	.short	0x010a
        /*066e*/ 	.byte	0x3f
	.zero		1


	//   ....[91]....
        /*0670*/ 	.word	0x00001ff0
        /*0674*/ 	.word	0x000000ff
        /*0678*/ 	.word	0x00000000
        /*067c*/ 	.short	0x010a
        /*067e*/ 	.byte	0x04
	.zero		1


	//   ....[92]....
        /*0680*/ 	.word	0x00002030
        /*0684*/ 	.word	0x000000ff
        /*0688*/ 	.word	0x00000000
        /*068c*/ 	.short	0x010a
        /*068e*/ 	.byte	0x04
	.zero		1


	//   ....[93]....
        /*0690*/ 	.word	0x00002370
        /*0694*/ 	.word	0x000000ff
        /*0698*/ 	.word	0x00000000
        /*069c*/ 	.short	0x0101
        /*069e*/ 	.byte	0x04
	.zero		1


	//   ....[94]....
        /*06a0*/ 	.word	0x00002470
        /*06a4*/ 	.word	0x00000003
        /*06a8*/ 	.word	0x00000000
        /*06ac*/ 	.short	0x0101
        /*06ae*/ 	.byte	0x30
	.zero		1


	//   ....[95]....
        /*06b0*/ 	.word	0x00002540
        /*06b4*/ 	.word	0x000000ff
        /*06b8*/ 	.word	0x00000000
        /*06bc*/ 	.short	0x0101
        /*06be*/ 	.byte	0x06
	.zero		1


	//   ....[96]....
        /*06c0*/ 	.word	0x000025b0
        /*06c4*/ 	.word	0x000000ff
        /*06c8*/ 	.word	0x00000008
        /*06cc*/ 	.short	0x010a
        /*06ce*/ 	.byte	0x2b
	.zero		1


	//   ....[97]....
        /*06d0*/ 	.word	0x00005760
        /*06d4*/ 	.word	0x00000000
        /*06d8*/ 	.word	0x00000000
        /*06dc*/ 	.short	0x0101
        /*06de*/ 	.byte	0x30
	.zero		1


	//   ....[98]....
        /*06e0*/ 	.word	0x00006050
        /*06e4*/ 	.word	0x0000000b
        /*06e8*/ 	.word	0x00000148
        /*06ec*/ 	.short	0x010a
        /*06ee*/ 	.byte	0x3f
	.zero		1


	//   ....[99]....
        /*06f0*/ 	.word	0x00006410
        /*06f4*/ 	.word	0x00000006
        /*06f8*/ 	.word	0x000002c8
        /*06fc*/ 	.short	0x0101
        /*06fe*/ 	.byte	0x3f
	.zero		1


	//   ....[100]....
        /*0700*/ 	.word	0x00006b30
        /*0704*/ 	.word	0x00000007
        /*0708*/ 	.word	0x00000000
        /*070c*/ 	.short	0x010a
        /*070e*/ 	.byte	0x3f
	.zero		1


	//   ....[101]....
        /*0710*/ 	.word	0x00006bb0
        /*0714*/ 	.word	0x00000006
        /*0718*/ 	.word	0x00000000
        /*071c*/ 	.short	0x010a
        /*071e*/ 	.byte	0x3f
	.zero		1


	//   ....[102]....
        /*0720*/ 	.word	0x00006c40
        /*0724*/ 	.word	0x00000007
        /*0728*/ 	.word	0x00000000
        /*072c*/ 	.short	0x010a
        /*072e*/ 	.byte	0x3f
	.zero		1


	//   ....[103]....
        /*0730*/ 	.word	0x00006cd0
        /*0734*/ 	.word	0x00000006
        /*0738*/ 	.word	0x00000000
        /*073c*/ 	.short	0x010a
        /*073e*/ 	.byte	0x3f
	.zero		1


	//   ....[104]....
        /*0740*/ 	.word	0x00006d60
        /*0744*/ 	.word	0x00000007
        /*0748*/ 	.word	0x00000000
        /*074c*/ 	.short	0x010a
        /*074e*/ 	.byte	0x3f
	.zero		1


	//   ....[105]....
        /*0750*/ 	.word	0x00006df0
        /*0754*/ 	.word	0x00000006
        /*0758*/ 	.word	0x00000000
        /*075c*/ 	.short	0x010a
        /*075e*/ 	.byte	0x3f
	.zero		1


	//   ....[106]....
        /*0760*/ 	.word	0x00006e80
        /*0764*/ 	.word	0x00000007
        /*0768*/ 	.word	0x00000000
        /*076c*/ 	.short	0x010a
        /*076e*/ 	.byte	0x3f
	.zero		1


	//   ....[107]....
        /*0770*/ 	.word	0x00006f10
        /*0774*/ 	.word	0x00000006
        /*0778*/ 	.word	0x00000000
        /*077c*/ 	.short	0x010a
        /*077e*/ 	.byte	0x3f
	.zero		1


	//   ....[108]....
        /*0780*/ 	.word	0x00006fa0
        /*0784*/ 	.word	0x00000007
        /*0788*/ 	.word	0x00000000
        /*078c*/ 	.short	0x010a
        /*078e*/ 	.byte	0x3f
	.zero		1


	//   ....[109]....
        /*0790*/ 	.word	0x00007030
        /*0794*/ 	.word	0x00000006
        /*0798*/ 	.word	0x00000000
        /*079c*/ 	.short	0x010a
        /*079e*/ 	.byte	0x3f
	.zero		1


	//   ....[110]....
        /*07a0*/ 	.word	0x000070c0
        /*07a4*/ 	.word	0x00000007
        /*07a8*/ 	.word	0x00000000
        /*07ac*/ 	.short	0x010a
        /*07ae*/ 	.byte	0x3f
	.zero		1


	//   ....[111]....
        /*07b0*/ 	.word	0x00007150
        /*07b4*/ 	.word	0x00000006
        /*07b8*/ 	.word	0x00000000
        /*07bc*/ 	.short	0x010a
        /*07be*/ 	.byte	0x3f
	.zero		1


	//   ....[112]....
        /*07c0*/ 	.word	0x000071e0
        /*07c4*/ 	.word	0x00000007
        /*07c8*/ 	.word	0x00000000
        /*07cc*/ 	.short	0x010a
        /*07ce*/ 	.byte	0x3f
	.zero		1


	//   ....[113]....
        /*07d0*/ 	.word	0x00007270
        /*07d4*/ 	.word	0x00000006
        /*07d8*/ 	.word	0x00000000
        /*07dc*/ 	.short	0x010a
        /*07de*/ 	.byte	0x3f
	.zero		1


	//   ....[114]....
        /*07e0*/ 	.word	0x00007300
        /*07e4*/ 	.word	0x00000007
        /*07e8*/ 	.word	0x00000000
        /*07ec*/ 	.short	0x010a
        /*07ee*/ 	.byte	0x3f
	.zero		1


	//   ....[115]....
        /*07f0*/ 	.word	0x00007390
        /*07f4*/ 	.word	0x00000006
        /*07f8*/ 	.word	0x00000000
        /*07fc*/ 	.short	0x010a
        /*07fe*/ 	.byte	0x3f
	.zero		1


	//   ....[116]....
        /*0800*/ 	.word	0x00007420
        /*0804*/ 	.word	0x00000007
        /*0808*/ 	.word	0x00000000
        /*080c*/ 	.short	0x010a
        /*080e*/ 	.byte	0x3f
	.zero		1


	//   ....[117]....
        /*0810*/ 	.word	0x000074b0
        /*0814*/ 	.word	0x00000006
        /*0818*/ 	.word	0x00000000
        /*081c*/ 	.short	0x010a
        /*081e*/ 	.byte	0x3f
	.zero		1


	//   ....[118]....
        /*0820*/ 	.word	0x00007540
        /*0824*/ 	.word	0x00000007
        /*0828*/ 	.word	0x00000000
        /*082c*/ 	.short	0x010a
        /*082e*/ 	.byte	0x3f
	.zero		1


	//   ....[119]....
        /*0830*/ 	.word	0x000075d0
        /*0834*/ 	.word	0x00000006
        /*0838*/ 	.word	0x00000000
        /*083c*/ 	.short	0x010a
        /*083e*/ 	.byte	0x3f
	.zero		1


	//   ....[120]....
        /*0840*/ 	.word	0x00007660
        /*0844*/ 	.word	0x00000007
        /*0848*/ 	.word	0x00000000
        /*084c*/ 	.short	0x010a
        /*084e*/ 	.byte	0x3f
	.zero		1


	//   ....[121]....
        /*0850*/ 	.word	0x000076f0
        /*0854*/ 	.word	0x00000006
        /*0858*/ 	.word	0x00000000
        /*085c*/ 	.short	0x010a
        /*085e*/ 	.byte	0x3f
	.zero		1


	//   ....[122]....
        /*0860*/ 	.word	0x00007780
        /*0864*/ 	.word	0x00000007
        /*0868*/ 	.word	0x00000000
        /*086c*/ 	.short	0x010a
        /*086e*/ 	.byte	0x3f
	.zero		1


	//   ....[123]....
        /*0870*/ 	.word	0x00007810
        /*0874*/ 	.word	0x00000006
        /*0878*/ 	.word	0x00000000
        /*087c*/ 	.short	0x010a
        /*087e*/ 	.byte	0x3f
	.zero		1


	//   ....[124]....
        /*0880*/ 	.word	0x000078a0
        /*0884*/ 	.word	0x00000007
        /*0888*/ 	.word	0x00000000
        /*088c*/ 	.short	0x010a
        /*088e*/ 	.byte	0x3f
	.zero		1


	//   ....[125]....
        /*0890*/ 	.word	0x00007930
        /*0894*/ 	.word	0x00000006
        /*0898*/ 	.word	0x00000000
        /*089c*/ 	.short	0x010a
        /*089e*/ 	.byte	0x3f
	.zero		1


	//   ....[126]....
        /*08a0*/ 	.word	0x000079c0
        /*08a4*/ 	.word	0x00000007
        /*08a8*/ 	.word	0x00000000
        /*08ac*/ 	.short	0x010a
        /*08ae*/ 	.byte	0x3f
	.zero		1


	//   ....[127]....
        /*08b0*/ 	.word	0x00007a50
        /*08b4*/ 	.word	0x00000006
        /*08b8*/ 	.word	0x00000000
        /*08bc*/ 	.short	0x010a
        /*08be*/ 	.byte	0x3f
	.zero		1


	//   ....[128]....
        /*08c0*/ 	.word	0x00007ae0
        /*08c4*/ 	.word	0x00000007
        /*08c8*/ 	.word	0x00000000
        /*08cc*/ 	.short	0x010a
        /*08ce*/ 	.byte	0x3f
	.zero		1


	//   ....[129]....
        /*08d0*/ 	.word	0x00007b70
        /*08d4*/ 	.word	0x00000006
        /*08d8*/ 	.word	0x00000000
        /*08dc*/ 	.short	0x010a
        /*08de*/ 	.byte	0x3f
	.zero		1


	//   ....[130]....
        /*08e0*/ 	.word	0x00007c00
        /*08e4*/ 	.word	0x00000007
        /*08e8*/ 	.word	0x00000000
        /*08ec*/ 	.short	0x010a
        /*08ee*/ 	.byte	0x3f
	.zero		1


	//   ....[131]....
        /*08f0*/ 	.word	0x00007c90
        /*08f4*/ 	.word	0x00000006
        /*08f8*/ 	.word	0x00000000
        /*08fc*/ 	.short	0x010a
        /*08fe*/ 	.byte	0x3f
	.zero		1


	//   ....[132]....
        /*0900*/ 	.word	0x00007d20
        /*0904*/ 	.word	0x00000007
        /*0908*/ 	.word	0x00000000
        /*090c*/ 	.short	0x010a
        /*090e*/ 	.byte	0x3f
	.zero		1


	//   ....[133]....
        /*0910*/ 	.word	0x00007db0
        /*0914*/ 	.word	0x00000006
        /*0918*/ 	.word	0x00000000
        /*091c*/ 	.short	0x010a
        /*091e*/ 	.byte	0x3f
	.zero		1


	//   ....[134]....
        /*0920*/ 	.word	0x00007e40
        /*0924*/ 	.word	0x00000007
        /*0928*/ 	.word	0x00000000
        /*092c*/ 	.short	0x010a
        /*092e*/ 	.byte	0x3f
	.zero		1


	//   ....[135]....
        /*0930*/ 	.word	0x00007ed0
        /*0934*/ 	.word	0x00000006
        /*0938*/ 	.word	0x00000000
        /*093c*/ 	.short	0x010a
        /*093e*/ 	.byte	0x3f
	.zero		1


	//   ....[136]....
        /*0940*/ 	.word	0x00007f60
        /*0944*/ 	.word	0x00000007
        /*0948*/ 	.word	0x00000000
        /*094c*/ 	.short	0x010a
        /*094e*/ 	.byte	0x3f
	.zero		1


	//   ....[137]....
        /*0950*/ 	.word	0x00007ff0
        /*0954*/ 	.word	0x00000006
        /*0958*/ 	.word	0x00000000
        /*095c*/ 	.short	0x010a
        /*095e*/ 	.byte	0x3f
	.zero		1


	//   ....[138]....
        /*0960*/ 	.word	0x00008080
        /*0964*/ 	.word	0x00000007
        /*0968*/ 	.word	0x00000000
        /*096c*/ 	.short	0x010a
        /*096e*/ 	.byte	0x3f
	.zero		1


	//   ....[139]....
        /*0970*/ 	.word	0x00008110
        /*0974*/ 	.word	0x00000006
        /*0978*/ 	.word	0x00000000
        /*097c*/ 	.short	0x010a
        /*097e*/ 	.byte	0x3f
	.zero		1


	//   ....[140]....
        /*0980*/ 	.word	0x000081a0
        /*0984*/ 	.word	0x00000005
        /*0988*/ 	.word	0x00000000
        /*098c*/ 	.short	0x010a
        /*098e*/ 	.byte	0x3f
	.zero		1


	//   ....[141]....
        /*0990*/ 	.word	0x00008210
        /*0994*/ 	.word	0x00000003
        /*0998*/ 	.word	0xfffffff8
        /*099c*/ 	.short	0x010a
        /*099e*/ 	.byte	0x3f
	.zero		1


	//   ....[142]....
        /*09a0*/ 	.word	0x00008260
        /*09a4*/ 	.word	0x00000003
        /*09a8*/ 	.word	0x00000000
        /*09ac*/ 	.short	0x010a
        /*09ae*/ 	.byte	0x3f
	.zero		1


	//   ....[143]....
        /*09b0*/ 	.word	0x000082c0
        /*09b4*/ 	.word	0x00000004
        /*09b8*/ 	.word	0x00000000
        /*09bc*/ 	.short	0x010a
        /*09be*/ 	.byte	0x3f
	.zero		1


	//   ....[144]....
        /*09c0*/ 	.word	0x00008320
        /*09c4*/ 	.word	0x00000003
        /*09c8*/ 	.word	0x00000008
        /*09cc*/ 	.short	0x010a
        /*09ce*/ 	.byte	0x3f
	.zero		1


	//   ....[145]....
        /*09d0*/ 	.word	0x000083f0
        /*09d4*/ 	.word	0x0000000b
        /*09d8*/ 	.word	0x00000148
        /*09dc*/ 	.short	0x010a
        /*09de*/ 	.byte	0x3f
	.zero		1


	//   ....[146]....
        /*09e0*/ 	.word	0x000084c0
        /*09e4*/ 	.word	0x00000007
        /*09e8*/ 	.word	0x00000000
        /*09ec*/ 	.short	0x010a
        /*09ee*/ 	.byte	0x3f
	.zero		1


	//   ....[147]....
        /*09f0*/ 	.word	0x00008510
        /*09f4*/ 	.word	0x00000006
        /*09f8*/ 	.word	0x00000000
        /*09fc*/ 	.short	0x010a
        /*09fe*/ 	.byte	0x3f
	.zero		1


	//   ....[148]....
        /*0a00*/ 	.word	0x00008560
        /*0a04*/ 	.word	0x00000007
        /*0a08*/ 	.word	0x00000000
        /*0a0c*/ 	.short	0x010a
        /*0a0e*/ 	.byte	0x3f
	.zero		1


	//   ....[149]....
        /*0a10*/ 	.word	0x000085b0
        /*0a14*/ 	.word	0x00000006
        /*0a18*/ 	.word	0x00000000
        /*0a1c*/ 	.short	0x010a
        /*0a1e*/ 	.byte	0x3f
	.zero		1


	//   ....[150]....
        /*0a20*/ 	.word	0x00008600
        /*0a24*/ 	.word	0x00000007
        /*0a28*/ 	.word	0x00000000
        /*0a2c*/ 	.short	0x010a
        /*0a2e*/ 	.byte	0x3f
	.zero		1


	//   ....[151]....
        /*0a30*/ 	.word	0x00008650
        /*0a34*/ 	.word	0x00000006
        /*0a38*/ 	.word	0x00000000
        /*0a3c*/ 	.short	0x010a
        /*0a3e*/ 	.byte	0x3f
	.zero		1


	//   ....[152]....
        /*0a40*/ 	.word	0x000086a0
        /*0a44*/ 	.word	0x00000007
        /*0a48*/ 	.word	0x00000000
        /*0a4c*/ 	.short	0x010a
        /*0a4e*/ 	.byte	0x3f
	.zero		1


	//   ....[153]....
        /*0a50*/ 	.word	0x000086f0
        /*0a54*/ 	.word	0x00000006
        /*0a58*/ 	.word	0x00000000
        /*0a5c*/ 	.short	0x010a
        /*0a5e*/ 	.byte	0x3f
	.zero		1


	//   ....[154]....
        /*0a60*/ 	.word	0x00008740
        /*0a64*/ 	.word	0x00000007
        /*0a68*/ 	.word	0x00000000
        /*0a6c*/ 	.short	0x010a
        /*0a6e*/ 	.byte	0x3f
	.zero		1


	//   ....[155]....
        /*0a70*/ 	.word	0x00008790
        /*0a74*/ 	.word	0x00000006
        /*0a78*/ 	.word	0x00000000
        /*0a7c*/ 	.short	0x010a
        /*0a7e*/ 	.byte	0x3f
	.zero		1


	//   ....[156]....
        /*0a80*/ 	.word	0x000087e0
        /*0a84*/ 	.word	0x00000007
        /*0a88*/ 	.word	0x00000000
        /*0a8c*/ 	.short	0x010a
        /*0a8e*/ 	.byte	0x3f
	.zero		1


	//   ....[157]....
        /*0a90*/ 	.word	0x00008830
        /*0a94*/ 	.word	0x00000006
        /*0a98*/ 	.word	0x00000000
        /*0a9c*/ 	.short	0x010a
        /*0a9e*/ 	.byte	0x3f
	.zero		1


	//   ....[158]....
        /*0aa0*/ 	.word	0x00008880
        /*0aa4*/ 	.word	0x00000007
        /*0aa8*/ 	.word	0x00000000
        /*0aac*/ 	.short	0x010a
        /*0aae*/ 	.byte	0x3f
	.zero		1


	//   ....[159]....
        /*0ab0*/ 	.word	0x000088d0
        /*0ab4*/ 	.word	0x00000006
        /*0ab8*/ 	.word	0x00000000
        /*0abc*/ 	.short	0x010a
        /*0abe*/ 	.byte	0x3f
	.zero		1


	//   ....[160]....
        /*0ac0*/ 	.word	0x00008920
        /*0ac4*/ 	.word	0x00000007
        /*0ac8*/ 	.word	0x00000000
        /*0acc*/ 	.short	0x010a
        /*0ace*/ 	.byte	0x3f
	.zero		1


	//   ....[161]....
        /*0ad0*/ 	.word	0x00008970
        /*0ad4*/ 	.word	0x00000006
        /*0ad8*/ 	.word	0x00000000
        /*0adc*/ 	.short	0x010a
        /*0ade*/ 	.byte	0x3f
	.zero		1


	//   ....[162]....
        /*0ae0*/ 	.word	0x000089c0
        /*0ae4*/ 	.word	0x00000007
        /*0ae8*/ 	.word	0x00000000
        /*0aec*/ 	.short	0x010a
        /*0aee*/ 	.byte	0x3f
	.zero		1


	//   ....[163]....
        /*0af0*/ 	.word	0x00008a10
        /*0af4*/ 	.word	0x00000006
        /*0af8*/ 	.word	0x00000000
        /*0afc*/ 	.short	0x010a
        /*0afe*/ 	.byte	0x3f
	.zero		1


	//   ....[164]....
        /*0b00*/ 	.word	0x00008a60
        /*0b04*/ 	.word	0x00000007
        /*0b08*/ 	.word	0x00000000
        /*0b0c*/ 	.short	0x010a
        /*0b0e*/ 	.byte	0x3f
	.zero		1


	//   ....[165]....
        /*0b10*/ 	.word	0x00008ab0
        /*0b14*/ 	.word	0x00000006
        /*0b18*/ 	.word	0x00000000
        /*0b1c*/ 	.short	0x010a
        /*0b1e*/ 	.byte	0x3f
	.zero		1


	//   ....[166]....
        /*0b20*/ 	.word	0x00008b00
        /*0b24*/ 	.word	0x00000007
        /*0b28*/ 	.word	0x00000000
        /*0b2c*/ 	.short	0x010a
        /*0b2e*/ 	.byte	0x3f
	.zero		1


	//   ....[167]....
        /*0b30*/ 	.word	0x00008b50
        /*0b34*/ 	.word	0x00000006
        /*0b38*/ 	.word	0x00000000
        /*0b3c*/ 	.short	0x010a
        /*0b3e*/ 	.byte	0x3f
	.zero		1


	//   ....[168]....
        /*0b40*/ 	.word	0x00008ba0
        /*0b44*/ 	.word	0x00000007
        /*0b48*/ 	.word	0x00000000
        /*0b4c*/ 	.short	0x010a
        /*0b4e*/ 	.byte	0x3f
	.zero		1


	//   ....[169]....
        /*0b50*/ 	.word	0x00008bf0
        /*0b54*/ 	.word	0x00000006
        /*0b58*/ 	.word	0x00000000
        /*0b5c*/ 	.short	0x010a
        /*0b5e*/ 	.byte	0x3f
	.zero		1


	//   ....[170]....
        /*0b60*/ 	.word	0x00008c40
        /*0b64*/ 	.word	0x00000007
        /*0b68*/ 	.word	0x00000000
        /*0b6c*/ 	.short	0x010a
        /*0b6e*/ 	.byte	0x3f
	.zero		1


	//   ....[171]....
        /*0b70*/ 	.word	0x00008c90
        /*0b74*/ 	.word	0x00000006
        /*0b78*/ 	.word	0x00000000
        /*0b7c*/ 	.short	0x010a
        /*0b7e*/ 	.byte	0x3f
	.zero		1


	//   ....[172]....
        /*0b80*/ 	.word	0x00008ce0
        /*0b84*/ 	.word	0x00000007
        /*0b88*/ 	.word	0x00000000
        /*0b8c*/ 	.short	0x010a
        /*0b8e*/ 	.byte	0x3f
	.zero		1


	//   ....[173]....
        /*0b90*/ 	.word	0x00008d30
        /*0b94*/ 	.word	0x00000006
        /*0b98*/ 	.word	0x00000000
        /*0b9c*/ 	.short	0x010a
        /*0b9e*/ 	.byte	0x3f
	.zero		1


	//   ....[174]....
        /*0ba0*/ 	.word	0x00008d80
        /*0ba4*/ 	.word	0x00000007
        /*0ba8*/ 	.word	0x00000000
        /*0bac*/ 	.short	0x010a
        /*0bae*/ 	.byte	0x3f
	.zero		1


	//   ....[175]....
        /*0bb0*/ 	.word	0x00008dd0
        /*0bb4*/ 	.word	0x00000006
        /*0bb8*/ 	.word	0x00000000
        /*0bbc*/ 	.short	0x010a
        /*0bbe*/ 	.byte	0x3f
	.zero		1


	//   ....[176]....
        /*0bc0*/ 	.word	0x00008e20
        /*0bc4*/ 	.word	0x00000007
        /*0bc8*/ 	.word	0x00000000
        /*0bcc*/ 	.short	0x010a
        /*0bce*/ 	.byte	0x3f
	.zero		1


	//   ....[177]....
        /*0bd0*/ 	.word	0x00008e70
        /*0bd4*/ 	.word	0x00000006
        /*0bd8*/ 	.word	0x00000000
        /*0bdc*/ 	.short	0x010a
        /*0bde*/ 	.byte	0x3f
	.zero		1


	//   ....[178]....
        /*0be0*/ 	.word	0x00008ec0
        /*0be4*/ 	.word	0x00000007
        /*0be8*/ 	.word	0x00000000
        /*0bec*/ 	.short	0x010a
        /*0bee*/ 	.byte	0x3f
	.zero		1


	//   ....[179]....
        /*0bf0*/ 	.word	0x00008f10
        /*0bf4*/ 	.word	0x00000006
        /*0bf8*/ 	.word	0x00000000
        /*0bfc*/ 	.short	0x010a
        /*0bfe*/ 	.byte	0x3f
	.zero		1


	//   ....[180]....
        /*0c00*/ 	.word	0x00008f60
        /*0c04*/ 	.word	0x00000007
        /*0c08*/ 	.word	0x00000000
        /*0c0c*/ 	.short	0x010a
        /*0c0e*/ 	.byte	0x3f
	.zero		1


	//   ....[181]....
        /*0c10*/ 	.word	0x00008fb0
        /*0c14*/ 	.word	0x00000006
        /*0c18*/ 	.word	0x00000000
        /*0c1c*/ 	.short	0x010a
        /*0c1e*/ 	.byte	0x3f
	.zero		1


	//   ....[182]....
        /*0c20*/ 	.word	0x00009000
        /*0c24*/ 	.word	0x00000007
        /*0c28*/ 	.word	0x00000000
        /*0c2c*/ 	.short	0x010a
        /*0c2e*/ 	.byte	0x3f
	.zero		1


	//   ....[183]....
        /*0c30*/ 	.word	0x00009050
        /*0c34*/ 	.word	0x00000006
        /*0c38*/ 	.word	0x00000000
        /*0c3c*/ 	.short	0x010a
        /*0c3e*/ 	.byte	0x3f
	.zero		1


	//   ....[184]....
        /*0c40*/ 	.word	0x000090a0
        /*0c44*/ 	.word	0x00000007
        /*0c48*/ 	.word	0x00000000
        /*0c4c*/ 	.short	0x010a
        /*0c4e*/ 	.byte	0x3f
	.zero		1


	//   ....[185]....
        /*0c50*/ 	.word	0x000090f0
        /*0c54*/ 	.word	0x00000006
        /*0c58*/ 	.word	0x00000000
        /*0c5c*/ 	.short	0x010a
        /*0c5e*/ 	.byte	0x3f
	.zero		1


	//----- nvinfo : EIATTR_NUM_MBARRIERS
	.align		4
.L_37:
        /*0c60*/ 	.byte	0x03, 0x38
        /*0c62*/ 	.short	0x0058


	//----- nvinfo : EIATTR_EXIT_INSTR_OFFSETS
	.align		4
        /*0c64*/ 	.byte	0x04, 0x1c
        /*0c66*/ 	.short	(.L_39 - .L_38)


	//   ....[0]....
.L_38:
        /*0c68*/ 	.word	0x00001650


	//   ....[1]....
        /*0c6c*/ 	.word	0x000016b0


	//   ....[2]....
        /*0c70*/ 	.word	0x00005d80


	//   ....[3]....
        /*0c74*/ 	.word	0x00005db0


	//   ....[4]....
        /*0c78*/ 	.word	0x000081f0


	//----- nvinfo : EIATTR_MAX_THREADS
	.align		4
.L_39:
        /*0c7c*/ 	.byte	0x04, 0x05
        /*0c7e*/ 	.short	(.L_41 - .L_40)
.L_40:
        /*0c80*/ 	.word	0x00000180
        /*0c84*/ 	.word	0x00000001
        /*0c88*/ 	.word	0x00000001


	//----- nvinfo : EIATTR_CRS_STACK_SIZE
	.align		4
.L_41:
        /*0c8c*/ 	.byte	0x04, 0x1e
        /*0c8e*/ 	.short	(.L_43 - .L_42)
.L_42:
        /*0c90*/ 	.word	0x00000000


	//----- nvinfo : EIATTR_CBANK_PARAM_SIZE
	.align		4
.L_43:
        /*0c94*/ 	.byte	0x03, 0x19
        /*0c96*/ 	.short	0x0470


	//----- nvinfo : EIATTR_PARAM_CBANK
	.align		4
        /*0c98*/ 	.byte	0x04, 0x0a
        /*0c9a*/ 	.short	(.L_45 - .L_44)
	.align		4
.L_44:
        /*0c9c*/ 	.word	index@(.nv.constant0._ZN7cutlass13device_kernelINS_4gemm6kernel13GemmUniversalIN4cute5tupleIJiiiiEEENS1_10collective13CollectiveMmaINS1_34MainloopSm90TmaGmmaWarpSpecializedILi41ENS5_IJNS4_1CILi1EEESB_SB_EEENS1_32KernelTmaWarpSpecializedPingpongEEENS5_IJNSA_ILi64EEENSA_ILi112EEENSA_ILi32EEEEEEaNS5_IJlSB_lEEEaSJ_NS4_8TiledMMAINS4_8MMA_AtomIJNS4_4SM904GMMA26MMA_64x16x32_S32S8S8_SS_TNEEEENS4_6LayoutISC_NS5_IJNSA_ILi0EEESR_SR_EEEEENS5_IJNS4_10UnderscoreESU_SU_EEEEENS4_13SM90_TMA_LOADENS4_14ComposedLayoutINS4_7SwizzleILi1ELi4ELi3EEENS4_18smem_ptr_flag_bitsILi8EEENSQ_INS5_IJNSA_ILi8EEESH_EEENS5_IJSH_SB_EEEEEEEvNS4_8identityESX_S17_vS18_EENS_8epilogue10collective6detail29Sm90TmaWarpSpecializedAdapterINS1B_15DefaultEpilogueIaSJ_SJ_NS1A_6thread17LinearCombinationIaLi1EiiLNS1F_9ScaleType4KindE0ELNS_15FloatRoundStyleE2EaEENS1_15EpilogueDefaultEEEEEvvEEEEvNT_6ParamsE)
        /*0ca0*/ 	.short	0x0210
        /*0ca2*/ 	.short	0x0470


	//----- nvinfo : EIATTR_SW_WAR
	.align		4
.L_45:
        /*0ca4*/ 	.byte	0x04, 0x36
        /*0ca6*/ 	.short	(.L_47 - .L_46)
.L_46:
        /*0ca8*/ 	.word	0x00000008
.L_47:


//--------------------- .nv.callgraph             --------------------------
	.section	.nv.callgraph,"",@"SHT_CUDA_CALLGRAPH"
	.align	4
	.sectionentsize	8
	.align		4
        /*0000*/ 	.word	0x00000000
	.align		4
        /*0004*/ 	.word	0xffffffff
	.align		4
        /*0008*/ 	.word	index@(_ZN7cutlass13device_kernelINS_4gemm6kernel13GemmUniversalIN4cute5tupleIJiiiiEEENS1_10collective13CollectiveMmaINS1_34MainloopSm90TmaGmmaWarpSpecializedILi41ENS5_IJNS4_1CILi1EEESB_SB_EEENS1_32KernelTmaWarpSpecializedPingpongEEENS5_IJNSA_ILi64EEENSA_ILi112EEENSA_ILi32EEEEEEaNS5_IJlSB_lEEEaSJ_NS4_8TiledMMAINS4_8MMA_AtomIJNS4_4SM904GMMA26MMA_64x16x32_S32S8S8_SS_TNEEEENS4_6LayoutISC_NS5_IJNSA_ILi0EEESR_SR_EEEEENS5_IJNS4_10UnderscoreESU_SU_EEEEENS4_13SM90_TMA_LOADENS4_14ComposedLayoutINS4_7SwizzleILi1ELi4ELi3EEENS4_18smem_ptr_flag_bitsILi8EEENSQ_INS5_IJNSA_ILi8EEESH_EEENS5_IJSH_SB_EEEEEEEvNS4_8identityESX_S17_vS18_EENS_8epilogue10collective6detail29Sm90TmaWarpSpecializedAdapterINS1B_15DefaultEpilogueIaSJ_SJ_NS1A_6thread17LinearCombinationIaLi1EiiLNS1F_9ScaleType4KindE0ELNS_15FloatRoundStyleE2EaEENS1_15EpilogueDefaultEEEEEvvEEEEvNT_6ParamsE)
	.align		4
        /*000c*/ 	.word	index@(__assertfail)
	.align		4
        /*0010*/ 	.word	0x00000000
	.align		4
        /*0014*/ 	.word	0xfffffffe
	.align		4
        /*0018*/ 	.word	0x00000000
	.align		4
        /*001c*/ 	.word	0xfffffffd
	.align		4
        /*0020*/ 	.word	0x00000000
	.align		4
        /*0024*/ 	.word	0xfffffffc


//--------------------- .nv.constant4             --------------------------
	.section	.nv.constant4,"a",@progbits
	.align	8
	.align		8
.nv.constant4:
        /*0000*/ 	.dword	__assertfail
	.align		8
        /*0008*/ 	.dword	__unnamed_1
	.align		8
        /*0010*/ 	.dword	_ZN39_INTERNAL_6dd24442_4_k_cu_863e05a9_86104cuda3std3__45__cpo5beginE
	.align		8
        /*0018*/ 	.dword	_ZN39_INTERNAL_6dd24442_4_k_cu_863e05a9_86104cuda3std3__45__cpo3endE
	.align		8
        /*0020*/ 	.dword	_ZN39_INTERNAL_6dd24442_4_k_cu_863e05a9_86104cuda3std3__45__cpo6cbeginE
	.align		8
        /*0028*/ 	.dword	_ZN39_INTERNAL_6dd24442_4_k_cu_863e05a9_86104cuda3std3__45__cpo4cendE
	.align		8
        /*0030*/ 	.dword	_ZN39_INTERNAL_6dd24442_4_k_cu_863e05a9_86104cuda3std3__441_GLOBAL__N__6dd24442_4_k_cu_863e05a9_86106ignoreE
	.align		8
        /*0038*/ 	.dword	_ZN39_INTERNAL_6dd24442_4_k_cu_863e05a9_86104cuda3std3__419piecewise_constructE
	.align		8
        /*0040*/ 	.dword	_ZN39_INTERNAL_6dd24442_4_k_cu_863e05a9_86104cuda3std3__48in_placeE
	.align		8
        /*0048*/ 	.dword	_ZN39_INTERNAL_6dd24442_4_k_cu_863e05a9_86104cuda3std6ranges3__45__cpo4swapE
	.align		8
        /*0050*/ 	.dword	_ZN39_INTERNAL_6dd24442_4_k_cu_863e05a9_86104cuda3std6ranges3__45__cpo9iter_moveE
	.align		8
        /*0058*/ 	.dword	_ZN39_INTERNAL_6dd24442_4_k_cu_863e05a9_86104cute7productE
	.align		8
        /*0060*/ 	.dword	_ZN39_INTERNAL_6dd24442_4_k_cu_863e05a9_86104cute1_E
	.align		8
        /*0068*/ 	.dword	$str$22
	.align		8
        /*0070*/ 	.dword	$str$23


//--------------------- .text._ZN7cutlass13device_kernelINS_4gemm6kernel13GemmUniversalIN4cute5tupleIJiiiiEEENS1_10collective13CollectiveMmaINS1_34MainloopSm90TmaGmmaWarpSpecializedILi41ENS5_IJNS4_1CILi1EEESB_SB_EEENS1_32KernelTmaWarpSpecializedPingpongEEENS5_IJNSA_ILi64EEENSA_ILi112EEENSA_ILi32EEEEEEaNS5_IJlSB_lEEEaSJ_NS4_8TiledMMAINS4_8MMA_AtomIJNS4_4SM904GMMA26MMA_64x16x32_S32S8S8_SS_TNEEEENS4_6LayoutISC_NS5_IJNSA_ILi0EEESR_SR_EEEEENS5_IJNS4_10UnderscoreESU_SU_EEEEENS4_13SM90_TMA_LOADENS4_14ComposedLayoutINS4_7SwizzleILi1ELi4ELi3EEENS4_18smem_ptr_flag_bitsILi8EEENSQ_INS5_IJNSA_ILi8EEESH_EEENS5_IJSH_SB_EEEEEEEvNS4_8identityESX_S17_vS18_EENS_8epilogue10collective6detail29Sm90TmaWarpSpecializedAdapterINS1B_15DefaultEpilogueIaSJ_SJ_NS1A_6thread17LinearCombinationIaLi1EiiLNS1F_9ScaleType4KindE0ELNS_15FloatRoundStyleE2EaEENS1_15EpilogueDefaultEEEEEvvEEEEvNT_6ParamsE --------------------------
	.section	.text._ZN7cutlass13device_kernelINS_4gemm6kernel13GemmUniversalIN4cute5tupleIJiiiiEEENS1_10collective13CollectiveMmaINS1_34MainloopSm90TmaGmmaWarpSpecializedILi41ENS5_IJNS4_1CILi1EEESB_SB_EEENS1_32KernelTmaWarpSpecializedPingpongEEENS5_IJNSA_ILi64EEENSA_ILi112EEENSA_ILi32EEEEEEaNS5_IJlSB_lEEEaSJ_NS4_8TiledMMAINS4_8MMA_AtomIJNS4_4SM904GMMA26MMA_64x16x32_S32S8S8_SS_TNEEEENS4_6LayoutISC_NS5_IJNSA_ILi0EEESR_SR_EEEEENS5_IJNS4_10UnderscoreESU_SU_EEEEENS4_13SM90_TMA_LOADENS4_14ComposedLayoutINS4_7SwizzleILi1ELi4ELi3EEENS4_18smem_ptr_flag_bitsILi8EEENSQ_INS5_IJNSA_ILi8EEESH_EEENS5_IJSH_SB_EEEEEEEvNS4_8identityESX_S17_vS18_EENS_8epilogue10collective6detail29Sm90TmaWarpSpecializedAdapterINS1B_15DefaultEpilogueIaSJ_SJ_NS1A_6thread17LinearCombinationIaLi1EiiLNS1F_9ScaleType4KindE0ELNS_15FloatRoundStyleE2EaEENS1_15EpilogueDefaultEEEEEvvEEEEvNT_6ParamsE,"ax",@progbits
	.align	128
.text._ZN7cutlass13device_kernelINS_4gemm6kernel13GemmUniversalIN4cute5tupleIJiiiiEEENS1_10collective13CollectiveMmaINS1_34MainloopSm90TmaGmmaWarpSpecializedILi41ENS5_IJNS4_1CILi1EEESB_SB_EEENS1_32KernelTmaWarpSpecializedPingpongEEENS5_IJNSA_ILi64EEENSA_ILi112EEENSA_ILi32EEEEEEaNS5_IJlSB_lEEEaSJ_NS4_8TiledMMAINS4_8MMA_AtomIJNS4_4SM904GMMA26MMA_64x16x32_S32S8S8_SS_TNEEEENS4_6LayoutISC_NS5_IJNSA_ILi0EEESR_SR_EEEEENS5_IJNS4_10UnderscoreESU_SU_EEEEENS4_13SM90_TMA_LOADENS4_14ComposedLayoutINS4_7SwizzleILi1ELi4ELi3EEENS4_18smem_ptr_flag_bitsILi8EEENSQ_INS5_IJNSA_ILi8EEESH_EEENS5_IJSH_SB_EEEEEEEvNS4_8identityESX_S17_vS18_EENS_8epilogue10collective6detail29Sm90TmaWarpSpecializedAdapterINS1B_15DefaultEpilogueIaSJ_SJ_NS1A_6thread17LinearCombinationIaLi1EiiLNS1F_9ScaleType4KindE0ELNS_15FloatRoundStyleE2EaEENS1_15EpilogueDefaultEEEEEvvEEEEvNT_6ParamsE:
        .type           _ZN7cutlass13device_kernelINS_4gemm6kernel13GemmUniversalIN4cute5tupleIJiiiiEEENS1_10collective13CollectiveMmaINS1_34MainloopSm90TmaGmmaWarpSpecializedILi41ENS5_IJNS4_1CILi1EEESB_SB_EEENS1_32KernelTmaWarpSpecializedPingpongEEENS5_IJNSA_ILi64EEENSA_ILi112EEENSA_ILi32EEEEEEaNS5_IJlSB_lEEEaSJ_NS4_8TiledMMAINS4_8MMA_AtomIJNS4_4SM904GMMA26MMA_64x16x32_S32S8S8_SS_TNEEEENS4_6LayoutISC_NS5_IJNSA_ILi0EEESR_SR_EEEEENS5_IJNS4_10UnderscoreESU_SU_EEEEENS4_13SM90_TMA_LOADENS4_14ComposedLayoutINS4_7SwizzleILi1ELi4ELi3EEENS4_18smem_ptr_flag_bitsILi8EEENSQ_INS5_IJNSA_ILi8EEESH_EEENS5_IJSH_SB_EEEEEEEvNS4_8identityESX_S17_vS18_EENS_8epilogue10collective6detail29Sm90TmaWarpSpecializedAdapterINS1B_15DefaultEpilogueIaSJ_SJ_NS1A_6thread17LinearCombinationIaLi1EiiLNS1F_9ScaleType4KindE0ELNS_15FloatRoundStyleE2EaEENS1_15EpilogueDefaultEEEEEvvEEEEvNT_6ParamsE,@function
        .size           _ZN7cutlass13device_kernelINS_4gemm6kernel13GemmUniversalIN4cute5tupleIJiiiiEEENS1_10collective13CollectiveMmaINS1_34MainloopSm90TmaGmmaWarpSpecializedILi41ENS5_IJNS4_1CILi1EEESB_SB_EEENS1_32KernelTmaWarpSpecializedPingpongEEENS5_IJNSA_ILi64EEENSA_ILi112EEENSA_ILi32EEEEEEaNS5_IJlSB_lEEEaSJ_NS4_8TiledMMAINS4_8MMA_AtomIJNS4_4SM904GMMA26MMA_64x16x32_S32S8S8_SS_TNEEEENS4_6LayoutISC_NS5_IJNSA_ILi0EEESR_SR_EEEEENS5_IJNS4_10UnderscoreESU_SU_EEEEENS4_13SM90_TMA_LOADENS4_14ComposedLayoutINS4_7SwizzleILi1ELi4ELi3EEENS4_18smem_ptr_flag_bitsILi8EEENSQ_INS5_IJNSA_ILi8EEESH_EEENS5_IJSH_SB_EEEEEEEvNS4_8identityESX_S17_vS18_EENS_8epilogue10collective6detail29Sm90TmaWarpSpecializedAdapterINS1B_15DefaultEpilogueIaSJ_SJ_NS1A_6thread17LinearCombinationIaLi1EiiLNS1F_9ScaleType4KindE0ELNS_15FloatRoundStyleE2EaEENS1_15EpilogueDefaultEEEEEvvEEEEvNT_6ParamsE,(.L_x_260 - _ZN7cutlass13device_kernelINS_4gemm6kernel13GemmUniversalIN4cute5tupleIJiiiiEEENS1_10collective13CollectiveMmaINS1_34MainloopSm90TmaGmmaWarpSpecializedILi41ENS5_IJNS4_1CILi1EEESB_SB_EEENS1_32KernelTmaWarpSpecializedPingpongEEENS5_IJNSA_ILi64EEENSA_ILi112EEENSA_ILi32EEEEEEaNS5_IJlSB_lEEEaSJ_NS4_8TiledMMAINS4_8MMA_AtomIJNS4_4SM904GMMA26MMA_64x16x32_S32S8S8_SS_TNEEEENS4_6LayoutISC_NS5_IJNSA_ILi0EEESR_SR_EEEEENS5_IJNS4_10UnderscoreESU_SU_EEEEENS4_13SM90_TMA_LOADENS4_14ComposedLayoutINS4_7SwizzleILi1ELi4ELi3EEENS4_18smem_ptr_flag_bitsILi8EEENSQ_INS5_IJNSA_ILi8EEESH_EEENS5_IJSH_SB_EEEEEEEvNS4_8identityESX_S17_vS18_EENS_8epilogue10collective6detail29Sm90TmaWarpSpecializedAdapterINS1B_15DefaultEpilogueIaSJ_SJ_NS1A_6thread17LinearCombinationIaLi1EiiLNS1F_9ScaleType4KindE0ELNS_15FloatRoundStyleE2EaEENS1_15EpilogueDefaultEEEEEvvEEEEvNT_6ParamsE)
        .other          _ZN7cutlass13device_kernelINS_4gemm6kernel13GemmUniversalIN4cute5tupleIJiiiiEEENS1_10collective13CollectiveMmaINS1_34MainloopSm90TmaGmmaWarpSpecializedILi41ENS5_IJNS4_1CILi1EEESB_SB_EEENS1_32KernelTmaWarpSpecializedPingpongEEENS5_IJNSA_ILi64EEENSA_ILi112EEENSA_ILi32EEEEEEaNS5_IJlSB_lEEEaSJ_NS4_8TiledMMAINS4_8MMA_AtomIJNS4_4SM904GMMA26MMA_64x16x32_S32S8S8_SS_TNEEEENS4_6LayoutISC_NS5_IJNSA_ILi0EEESR_SR_EEEEENS5_IJNS4_10UnderscoreESU_SU_EEEEENS4_13SM90_TMA_LOADENS4_14ComposedLayoutINS4_7SwizzleILi1ELi4ELi3EEENS4_18smem_ptr_flag_bitsILi8EEENSQ_INS5_IJNSA_ILi8EEESH_EEENS5_IJSH_SB_EEEEEEEvNS4_8identityESX_S17_vS18_EENS_8epilogue10collective6detail29Sm90TmaWarpSpecializedAdapterINS1B_15DefaultEpilogueIaSJ_SJ_NS1A_6thread17LinearCombinationIaLi1EiiLNS1F_9ScaleType4KindE0ELNS_15FloatRoundStyleE2EaEENS1_15EpilogueDefaultEEEEEvvEEEEvNT_6ParamsE,@"STO_CUDA_ENTRY STV_DEFAULT"
_ZN7cutlass13device_kernelINS_4gemm6kernel13GemmUniversalIN4cute5tupleIJiiiiEEENS1_10collective13CollectiveMmaINS1_34MainloopSm90TmaGmmaWarpSpecializedILi41ENS5_IJNS4_1CILi1EEESB_SB_EEENS1_32KernelTmaWarpSpecializedPingpongEEENS5_IJNSA_ILi64EEENSA_ILi112EEENSA_ILi32EEEEEEaNS5_IJlSB_lEEEaSJ_NS4_8TiledMMAINS4_8MMA_AtomIJNS4_4SM904GMMA26MMA_64x16x32_S32S8S8_SS_TNEEEENS4_6LayoutISC_NS5_IJNSA_ILi0EEESR_SR_EEEEENS5_IJNS4_10UnderscoreESU_SU_EEEEENS4_13SM90_TMA_LOADENS4_14ComposedLayoutINS4_7SwizzleILi1ELi4ELi3EEENS4_18smem_ptr_flag_bitsILi8EEENSQ_INS5_IJNSA_ILi8EEESH_EEENS5_IJSH_SB_EEEEEEEvNS4_8identityESX_S17_vS18_EENS_8epilogue10collective6detail29Sm90TmaWarpSpecializedAdapterINS1B_15DefaultEpilogueIaSJ_SJ_NS1A_6thread17LinearCombinationIaLi1EiiLNS1F_9ScaleType4KindE0ELNS_15FloatRoundStyleE2EaEENS1_15EpilogueDefaultEEEEEvvEEEEvNT_6ParamsE:
[----:B------:R-:W0:Y:S02]  /*0000*/  LDC R1, c[0x0][0x28] ;  /* 0x00000a00ff017b82 */ /* 0x000e240000000800 */
[----:B0-----:R-:W-:Y:S01]  /*0010*/  VIADD R1, R1, 0xfffffff8 ;  /* 0xfffffff801017836 */ /* 0x001fe20000000000 */
[----:B------:R-:W0:Y:S01]  /*0020*/  S2R R4, SR_TID.X ;  /* 0x0000000000047919 */ /* 0x000e220000002100 */
[----:B------:R-:W-:Y:S01]  /*0030*/  ELECT P0, URZ, PT ;  /* 0x00000000003f782f */ /* 0x000fe20003800000 */
[----:B------:R-:W-:Y:S01]  /*0040*/  BSSY B0, `(.L_x_0) ;  /* 0x000000f000007945 */ /* 0x000fe20003800000 */
[--C-:B0-----:R-:W-:Y:S02]  /*0050*/  SHF.R.U32.HI R0, RZ, 0x5, R4.reuse ;  /* 0x00000005ff007819 */ /* 0x101fe40000011604 */
[----:B------:R-:W-:-:S03]  /*0060*/  SHF.R.U32.HI R5, RZ, 0x7, R4 ;  /* 0x00000007ff057819 */ /* 0x000fc60000011604 */
[----:B------:R-:W0:Y:S04]  /*0070*/  SHFL.IDX PT, R2, R0, RZ, 0x1f ;  /* 0x00001fff00027589 */ /* 0x000e2800000e0000 */
[----:B------:R1:W2:Y:S01]  /*0080*/  SHFL.IDX PT, R7, R5, RZ, 0x1f ;  /* 0x00001fff05077589 */ /* 0x0002a200000e0000 */
[----:B0-----:R-:W-:-:S13]  /*0090*/  ISETP.NE.OR P0, PT, R2, RZ, !P0 ;  /* 0x000000ff0200720c */ /* 0x001fda0004705670 */
[----:B-12---:R-:W-:Y:S05]  /*00a0*/  @P0 BRA `(.L_x_1) ;  /* 0x0000000000200947 */ /* 0x006fea0003800000 */
[----:B------:R-:W-:Y:S02]  /*00b0*/  ULDC.64 UR4, c[0x0][0x198] ;  /* 0x0000660000047ab9 */ /* 0x000fe40000000a00 */
[----:B------:R-:W-:Y:S02]  /*00c0*/  UIADD3 UR6, UP0, UR4, 0xf0, URZ ;  /* 0x000000f004067890 */ /* 0x000fe4000ff1e03f */
[----:B------:R-:W-:Y:S02]  /*00d0*/  UIADD3 UR4, UP1, UR4, 0x1f0, URZ ;  /* 0x000001f004047890 */ /* 0x000fe4000ff3e03f */
[----:B------:R-:W-:Y:S02]  /*00e0*/  UIADD3.X UR7, URZ, UR5, URZ, UP0, !UPT ;  /* 0x000000053f077290 */ /* 0x000fe400087fe43f */
[----:B------:R-:W-:-:S07]  /*00f0*/  UIADD3.X UR5, URZ, UR5, URZ, UP1, !UPT ;  /* 0x000000053f057290 */ /* 0x000fce0008ffe43f */
[----:B------:R0:W-:Y:S02]  /*0100*/  UTMACCTL.PF [UR6] ;  /* 0x00000000060079b9 */ /* 0x0001e40008040000 */
[----:B------:R0:W-:Y:S02]  /*0110*/  UTMACCTL.PF [UR4] ;  /* 0x00000000040079b9 */ /* 0x0001e40008040000 */
[----:B0-----:R-:W-:Y:S01]  /*0120*/  NOP ;  /* 0x0000000000007918 */ /* 0x001fe20000000000 */
.L_x_1:
[----:B------:R-:W-:Y:S05]  /*0130*/  BSYNC B0 ;  /* 0x0000000000007941 */ /* 0x000fea0003800000 */
.L_x_0:
[----:B------:R-:W0:Y:S02]  /*0140*/  SHFL.IDX PT, R3, R0, RZ, 0x1f ;  /* 0x00001fff00037589 */ /* 0x000e2400000e0000 */
[----:B0-----:R-:W-:-:S13]  /*0150*/  ISETP.NE.AND P0, PT, R3, RZ, PT ;  /* 0x000000ff0300720c */ /* 0x001fda0003f05270 */
[----:B------:R-:W-:Y:S05]  /*0160*/  @P0 BRA `(.L_x_2) ;  /* 0x00000004008c0947 */ /* 0x000fea0003800000 */
[----:B------:R-:W-:Y:S01]  /*0170*/  ELECT P0, URZ, PT ;  /* 0x00000000003f782f */ /* 0x000fe20003800000 */
[----:B------:R-:W-:-:S12]  /*0180*/  BSSY B0, `(.L_x_2) ;  /* 0x0000061000007945 */ /* 0x000fd80003800000 */
[----:B------:R-:W-:Y:S05]  /*0190*/  @!P0 BRA `(.L_x_3) ;  /* 0x00000004007c8947 */ /* 0x000fea0003800000 */
[----:B------:R-:W0:Y:S01]  /*01a0*/  S2UR UR8, SR_CgaCtaId ;  /* 0x00000000000879c3 */ /* 0x000e220000008800 */
[----:B------:R-:W-:Y:S01]  /*01b0*/  UMOV UR4, 0x400 ;  /* 0x0000040000047882 */ /* 0x000fe20000000000 */
[----:B------:R-:W-:Y:S01]  /*01c0*/  UMOV UR5, 0x1 ;  /* 0x0000000100057882 */ /* 0x000fe20000000000 */
[----:B------:R-:W-:Y:S02]  /*01d0*/  UMOV UR6, 0x80 ;  /* 0x0000008000067882 */ /* 0x000fe40000000000 */
[----:B------:R-:W-:-:S04]  /*01e0*/  UIADD3 UR6, -UR6, 0x100000, URZ ;  /* 0x0010000006067890 */ /* 0x000fc8000fffe13f */
[----:B------:R-:W-:Y:S02]  /*01f0*/  USHF.L.U32 UR7, UR6, 0xb, URZ ;  /* 0x0000000b06077899 */ /* 0x000fe4000800063f */
[----:B------:R-:W-:Y:S02]  /*0200*/  USHF.L.U32 UR6, UR6, 0x1, URZ ;  /* 0x0000000106067899 */ /* 0x000fe4000800063f */
[----:B0-----:R-:W-:Y:S02]  /*0210*/  ULEA UR8, UR8, UR4, 0x18 ;  /* 0x0000000408087291 */ /* 0x001fe4000f8ec03f */
[----:B------:R-:W-:-:S04]  /*0220*/  UIADD3 UR4, -UR5, 0x100000, URZ ;  /* 0x0010000005047890 */ /* 0x000fc8000fffe13f */
[----:B------:R-:W-:Y:S02]  /*0230*/  USHF.L.U32 UR5, UR4, 0xb, URZ ;  /* 0x0000000b04057899 */ /* 0x000fe4000800063f */
[----:B------:R-:W-:Y:S01]  /*0240*/  USHF.L.U32 UR4, UR4, 0x1, URZ ;  /* 0x0000000104047899 */ /* 0x000fe2000800063f */
[----:B------:R-:W0:Y:S11]  /*0250*/  FENCE.VIEW.ASYNC.S ;  /* 0x00000000000073c6 */ /* 0x000e360000000000 */
[----:B0-----:R0:W1:Y:S01]  /*0260*/  SYNCS.EXCH.64 URZ, [UR8], UR4 ;  /* 0x00000004083f75b2 */ /* 0x0010620008000100 */
[----:B------:R0:W2:Y:S01]  /*0270*/  SYNCS.EXCH.64 URZ, [UR8+0x148], UR6 ;  /* 0x00014806083f75b2 */ /* 0x0000a20008000100 */
[----:B------:R0:W3:Y:S01]  /*0280*/  SYNCS.EXCH.64 URZ, [UR8+0x8], UR4 ;  /* 0x00000804083f75b2 */ /* 0x0000e20008000100 */
[----:B------:R0:W4:Y:S01]  /*0290*/  SYNCS.EXCH.64 URZ, [UR8+0x150], UR6 ;  /* 0x00015006083f75b2 */ /* 0x0001220008000100 */
[----:B------:R0:W0:Y:S01]  /*02a0*/  SYNCS.EXCH.64 URZ, [UR8+0x10], UR4 ;  /* 0x00001004083f75b2 */ /* 0x0000220008000100 */
        /* <DEDUP_REMOVED lines=77> */
[----:B-1234-:R-:W-:Y:S01]  /*0780*/  NOP ;  /* 0x0000000000007918 */ /* 0x01efe20000000000 */
.L_x_3:
[----:B0-----:R-:W-:Y:S05]  /*0790*/  BSYNC B0 ;  /* 0x0000000000007941 */ /* 0x001fea0003800000 */
.L_x_2:
[----:B------:R-:W0:Y:S01]  /*07a0*/  SHFL.IDX PT, R6, R0, RZ, 0x1f ;  /* 0x00001fff00067589 */ /* 0x000e2200000e0000 */
[----:B------:R-:W-:Y:S01]  /*07b0*/  ELECT P0, URZ, PT ;  /* 0x00000000003f782f */ /* 0x000fe20003800000 */
[----:B------:R-:W-:Y:S01]  /*07c0*/  NOP ;  /* 0x0000000000007918 */ /* 0x000fe20000000000 */
[----:B------:R-:W-:Y:S01]  /*07d0*/  ELECT P1, URZ, PT ;  /* 0x00000000003f782f */ /* 0x000fe20003820000 */
[----:B------:R-:W1:Y:S01]  /*07e0*/  SHFL.IDX PT, R3, R0, RZ, 0x1f ;  /* 0x00001fff00037589 */ /* 0x000e6200000e0000 */
[----:B------:R-:W-:Y:S01]  /*07f0*/  UMOV UR4, 0x20 ;  /* 0x0000002000047882 */ /* 0x000fe20000000000 */
[----:B------:R-:W-:Y:S01]  /*0800*/  UMOV UR11, 0x80 ;  /* 0x00000080000b7882 */ /* 0x000fe20000000000 */
[----:B------:R-:W-:Y:S01]  /*0810*/  NOP ;  /* 0x0000000000007918 */ /* 0x000fe20000000000 */
[----:B------:R-:W2:Y:S01]  /*0820*/  SHFL.IDX PT, R5, R5, RZ, 0x1f ;  /* 0x00001fff05057589 */ /* 0x000ea200000e0000 */
[C---:B------:R-:W-:Y:S01]  /*0830*/  VIADD R31, R7.reuse, 0xffffffff ;  /* 0xffffffff071f7836 */ /* 0x040fe20000000000 */
[----:B------:R-:W-:Y:S01]  /*0840*/  ULDC.64 UR36, c[0x0][0x208] ;  /* 0x0000820000247ab9 */ /* 0x000fe20000000a00 */
[----:B------:R-:W-:-:S03]  /*0850*/  ISETP.NE.AND P2, PT, R7, RZ, PT ;  /* 0x000000ff0700720c */ /* 0x000fc60003f45270 */
[----:B------:R-:W-:Y:S02]  /*0860*/  ISETP.GE.U32.AND P3, PT, R31, 0x2, PT ;  /* 0x000000021f00780c */ /* 0x000fe40003f66070 */
[----:B0-----:R-:W-:Y:S02]  /*0870*/  ISETP.NE.OR P0, PT, R6, RZ, !P0 ;  /* 0x000000ff0600720c */ /* 0x001fe40004705670 */
[----:B-1----:R-:W-:Y:S02]  /*0880*/  ISETP.NE.OR P1, PT, R3, RZ, !P1 ;  /* 0x000000ff0300720c */ /* 0x002fe40004f25670 */
[----:B------:R-:W-:Y:S02]  /*0890*/  SHF.R.S32.HI R3, RZ, 0x1f, R2 ;  /* 0x0000001fff037819 */ /* 0x000fe40000011402 */
[----:B--2---:R-:W-:Y:S02]  /*08a0*/  R2UR UR43, R5 ;  /* 0x00000000052b72ca */ /* 0x004fe400000e0000 */
[----:B------:R-:W-:-:S05]  /*08b0*/  LEA.HI R3, R3, R2, RZ, 0x2 ;  /* 0x0000000203037211 */ /* 0x000fca00078f10ff */
[----:B------:R-:W-:Y:S01]  /*08c0*/  VOTEU.ALL UP0, P0 ;  /* 0x00000000003f7886 */ /* 0x000fe20000000000 */
[----:B------:R-:W-:Y:S01]  /*08d0*/  LOP3.LUT R3, R3, 0xfffffffc, RZ, 0xc0, !PT ;  /* 0xfffffffc03037812 */ /* 0x000fe200078ec0ff */
[----:B------:R-:W-:-:S03]  /*08e0*/  VOTEU.ALL UP1, P1 ;  /* 0x00000000003f7886 */ /* 0x000fc60000820000 */
[----:B------:R-:W0:Y:S01]  /*08f0*/  @!UP0 S2UR UR7, SR_CgaCtaId ;  /* 0x00000000000789c3 */ /* 0x000e220000008800 */
[----:B------:R-:W-:Y:S01]  /*0900*/  @!UP0 UMOV UR6, 0x400 ;  /* 0x0000040000068882 */ /* 0x000fe20000000000 */
[----:B------:R-:W-:-:S04]  /*0910*/  @!UP0 UIADD3 UR4, -UR4, 0x100000, URZ ;  /* 0x0010000004048890 */ /* 0x000fc8000fffe13f */
[----:B------:R-:W-:Y:S02]  /*0920*/  @!UP0 USHF.L.U32 UR5, UR4, 0xb, URZ ;  /* 0x0000000b04058899 */ /* 0x000fe4000800063f */
[----:B------:R-:W-:Y:S01]  /*0930*/  @!UP0 USHF.L.U32 UR4, UR4, 0x1, URZ ;  /* 0x0000000104048899 */ /* 0x000fe2000800063f */
[----:B------:R-:W-:Y:S01]  /*0940*/  IMAD.IADD R14, R2, 0x1, -R3 ;  /* 0x00000001020e7824 */ /* 0x000fe200078e0a03 */
[----:B------:R-:W-:Y:S01]  /*0950*/  @!UP1 UMOV UR9, 0x400 ;  /* 0x0000040000099882 */ /* 0x000fe20000000000 */
[----:B------:R-:W-:Y:S01]  /*0960*/  VOTEU.ALL UP2, P1 ;  /* 0x00000000003f7886 */ /* 0x000fe20000840000 */
[----:B------:R-:W-:Y:S01]  /*0970*/  VOTEU.ALL UP3, P1 ;  /* 0x00000000003f7886 */ /* 0x000fe20000860000 */
[----:B------:R-:W-:Y:S01]  /*0980*/  VOTEU.ALL UP4, P1 ;  /* 0x00000000003f7886 */ /* 0x000fe20000880000 */
[----:B------:R-:W1:Y:S01]  /*0990*/  @!UP1 S2UR UR10, SR_CgaCtaId ;  /* 0x00000000000a99c3 */ /* 0x000e620000008800 */
[----:B------:R-:W-:Y:S01]  /*09a0*/  VOTEU.ALL UP5, P1 ;  /* 0x00000000003f7886 */ /* 0x000fe200008a0000 */
[----:B------:R-:W-:-:S04]  /*09b0*/  SHF.R.S32.HI R3, RZ, 0x1f, R4 ;  /* 0x0000001fff037819 */ /* 0x000fc80000011404 */
[----:B------:R-:W-:-:S04]  /*09c0*/  LEA.HI R3, R3, R4, RZ, 0x7 ;  /* 0x0000000403037211 */ /* 0x000fc800078f38ff */
[----:B------:R-:W-:-:S05]  /*09d0*/  LOP3.LUT R3, R3, 0xffffff80, RZ, 0xc0, !PT ;  /* 0xffffff8003037812 */ /* 0x000fca00078ec0ff */
[----:B------:R-:W-:Y:S01]  /*09e0*/  IMAD.IADD R5, R4, 0x1, -R3 ;  /* 0x0000000104057824 */ /* 0x000fe200078e0a03 */
[----:B0-----:R-:W-:Y:S02]  /*09f0*/  @!UP0 ULEA UR8, UR7, UR6, 0x18 ;  /* 0x0000000607088291 */ /* 0x001fe4000f8ec03f */
[----:B------:R-:W-:-:S04]  /*0a00*/  @!UP1 UIADD3 UR6, -UR11, 0x100000, URZ ;  /* 0x001000000b069890 */ /* 0x000fc8000fffe13f */
[----:B------:R-:W-:Y:S02]  /*0a10*/  @!UP1 USHF.L.U32 UR7, UR6, 0xb, URZ ;  /* 0x0000000b06079899 */ /* 0x000fe4000800063f */
[----:B------:R-:W-:Y:S01]  /*0a20*/  @!UP1 USHF.L.U32 UR6, UR6, 0x1, URZ ;  /* 0x0000000106069899 */ /* 0x000fe2000800063f */
[----:B------:R-:W-:Y:S01]  /*0a30*/  VOTEU.ALL UP0, P0 ;  /* 0x00000000003f7886 */ /* 0x000fe20000000000 */
[----:B-1----:R-:W-:Y:S01]  /*0a40*/  @!UP1 ULEA UR9, UR10, UR9, 0x18 ;  /* 0x000000090a099291 */ /* 0x002fe2000f8ec03f */
[----:B------:R-:W-:Y:S02]  /*0a50*/  VOTEU.ALL UP1, P0 ;  /* 0x00000000003f7886 */ /* 0x000fe40000020000 */
[----:B------:R-:W-:Y:S01]  /*0a60*/  ULDC.64 UR10, c[0x0][0x598] ;  /* 0x00016600000a7ab9 */ /* 0x000fe20000000a00 */
[----:B------:R-:W-:Y:S01]  /*0a70*/  ISETP.NE.AND P0, PT, R14, 0x3, PT ;  /* 0x000000030e00780c */ /* 0x000fe20003f05270 */
[----:B------:R-:W0:Y:S02]  /*0a80*/  FENCE.VIEW.ASYNC.S ;  /* 0x00000000000073c6 */ /* 0x000e240000000000 */
[----:B0-----:R0:W1:Y:S01]  /*0a90*/  @!UP0 SYNCS.EXCH.64 URZ, [UR8+0x2c0], UR4 ;  /* 0x0002c004083f85b2 */ /* 0x0010620008000100 */
[----:B------:R-:W-:-:S02]  /*0aa0*/  ISETP.NE.U32.AND P1, PT, RZ, UR10, PT ;  /* 0x0000000aff007c0c */ /* 0x000fc4000bf25070 */
[----:B------:R-:W-:Y:S02]  /*0ab0*/  ISETP.EQ.OR P0, PT, R14, RZ, !P0 ;  /* 0x000000ff0e00720c */ /* 0x000fe40004702670 */
[----:B------:R-:W-:Y:S02]  /*0ac0*/  ISETP.NE.AND.EX P1, PT, RZ, UR11, PT, P1 ;  /* 0x0000000bff007c0c */ /* 0x000fe4000bf25310 */
[----:B------:R-:W-:-:S04]  /*0ad0*/  ISETP.EQ.AND P0, PT, R7, RZ, P0 ;  /* 0x000000ff0700720c */ /* 0x000fc80000702270 */
[----:B------:R-:W-:-:S04]  /*0ae0*/  SEL R23, RZ, 0x1, !P0 ;  /* 0x00000001ff177807 */ /* 0x000fc80004000000 */
[----:B------:R-:W-:Y:S01]  /*0af0*/  SEL R23, R23, 0x2, P3 ;  /* 0x0000000217177807 */ /* 0x000fe20001800000 */
[----:B------:R0:W1:Y:S01]  /*0b00*/  @!UP1 SYNCS.EXCH.64 URZ, [UR8+0x2c8], UR4 ;  /* 0x0002c804083f95b2 */ /* 0x0000620008000100 */
[----:B------:R-:W-:Y:S01]  /*0b10*/  NOP ;  /* 0x0000000000007918 */ /* 0x000fe20000000000 */
[----:B------:R0:W1:Y:S01]  /*0b20*/  @!UP2 SYNCS.EXCH.64 URZ, [UR9+0x2a0], UR6 ;  /* 0x0002a006093fa5b2 */ /* 0x0000620008000100 */
[----:B------:R0:W1:Y:S01]  /*0b30*/  @!UP3 SYNCS.EXCH.64 URZ, [UR9+0x2a8], UR6 ;  /* 0x0002a806093fb5b2 */ /* 0x0000620008000100 */
[----:B------:R0:W1:Y:S01]  /*0b40*/  @!UP4 SYNCS.EXCH.64 URZ, [UR9+0x2b0], UR6 ;  /* 0x0002b006093fc5b2 */ /* 0x0000620008000100 */
[----:B------:R0:W1:Y:S01]  /*0b50*/  @!UP5 SYNCS.EXCH.64 URZ, [UR9+0x2b8], UR6 ;  /* 0x0002b806093fd5b2 */ /* 0x0000620008000100 */
[----:B------:R-:W-:Y:S01]  /*0b60*/  NOP ;  /* 0x0000000000007918 */ /* 0x000fe20000000000 */
[----:B-1----:R-:W-:Y:S06]  /*0b70*/  BAR.SYNC.DEFER_BLOCKING 0x0 ;  /* 0x0000000000007b1d */ /* 0x002fec0000010000 */
[----:B0-----:R-:W-:Y:S05]  /*0b80*/  @!P1 BRA `(.L_x_4) ;  /* 0x00000000001c9947 */ /* 0x001fea0003800000 */
[----:B------:R-:W0:Y:S02]  /*0b90*/  LDC.64 R2, c[0x0][0x598] ;  /* 0x00016600ff027b82 */ /* 0x000e240000000a00 */
[----:B0-----:R-:W2:Y:S02]  /*0ba0*/  LDG.E.64 R2, desc[UR36][R2.64] ;  /* 0x0000002402027981 */ /* 0x001ea4000c1e1b00 */
[----:B--2---:R-:W-:-:S04]  /*0bb0*/  ISETP.NE.U32.AND P0, PT, R2, RZ, PT ;  /* 0x000000ff0200720c */ /* 0x004fc80003f05070 */
[----:B------:R-:W-:-:S13]  /*0bc0*/  ISETP.NE.AND.EX P0, PT, R3, RZ, PT, P0 ;  /* 0x000000ff0300720c */ /* 0x000fda0003f05300 */
[----:B------:R-:W-:Y:S05]  /*0bd0*/  @!P0 BRA `(.L_x_4) ;  /* 0x0000000000088947 */ /* 0x000fea0003800000 */
[----:B------:R1:W5:Y:S01]  /*0be0*/  LD.E R80, desc[UR36][R2.64] ;  /* 0x0000002402507980 */ /* 0x000362000c101900 */
[----:B------:R-:W-:Y:S05]  /*0bf0*/  BRA `(.L_x_5) ;  /* 0x0000000000247947 */ /* 0x000fea0003800000 */
.L_x_4:
[----:B------:R-:W-:Y:S02]  /*0c00*/  ULDC.64 UR4, c[0x0][0x588] ;  /* 0x0001620000047ab9 */ /* 0x000fe40000000a00 */
[----:B------:R-:W-:-:S04]  /*0c10*/  ISETP.NE.U32.AND P0, PT, RZ, UR4, PT ;  /* 0x00000004ff007c0c */ /* 0x000fc8000bf05070 */
[----:B------:R-:W-:-:S13]  /*0c20*/  ISETP.NE.AND.EX P0, PT, RZ, UR5, PT, P0 ;  /* 0x00000005ff007c0c */ /* 0x000fda000bf05300 */
[----:B------:R-:W-:Y:S05]  /*0c30*/  @!P0 BRA `(.L_x_6) ;  /* 0x00000000000c8947 */ /* 0x000fea0003800000 */
[----:B------:R-:W0:Y:S02]  /*0c40*/  LDC.64 R80, c[0x0][0x588] ;  /* 0x00016200ff507b82 */ /* 0x000e240000000a00 */
[----:B0-----:R0:W5:Y:S01]  /*0c50*/  LDG.E R80, desc[UR36][R80.64] ;  /* 0x0000002450507981 */ /* 0x001162000c1e1900 */
[----:B------:R-:W-:Y:S05]  /*0c60*/  BRA `(.L_x_5) ;  /* 0x0000000000087947 */ /* 0x000fea0003800000 */
.L_x_6:
[----:B------:R-:W-:Y:S02]  /*0c70*/  ULDC UR4, c[0x0][0x580] ;  /* 0x0001600000047ab9 */ /* 0x000fe40000000800 */
[----:B------:R-:W-:-:S07]  /*0c80*/  IMAD.U32 R80, RZ, RZ, UR4 ;  /* 0x00000004ff507e24 */ /* 0x000fce000f8e00ff */
.L_x_5:
[----:B------:R-:W-:Y:S02]  /*0c90*/  ULDC.64 UR4, c[0x0][0x5a0] ;  /* 0x0001680000047ab9 */ /* 0x000fe40000000a00 */
[----:B------:R-:W-:-:S04]  /*0ca0*/  ISETP.NE.U32.AND P0, PT, RZ, UR4, PT ;  /* 0x00000004ff007c0c */ /* 0x000fc8000bf05070 */
[----:B------:R-:W-:-:S13]  /*0cb0*/  ISETP.NE.AND.EX P0, PT, RZ, UR5, PT, P0 ;  /* 0x00000005ff007c0c */ /* 0x000fda000bf05300 */
[----:B------:R-:W-:Y:S05]  /*0cc0*/  @!P0 BRA `(.L_x_7) ;  /* 0x00000000001c8947 */ /* 0x000fea0003800000 */
[----:B-1----:R-:W1:Y:S02]  /*0cd0*/  LDC.64 R2, c[0x0][0x5a0] ;  /* 0x00016800ff027b82 */ /* 0x002e640000000a00 */
[----:B-1----:R-:W2:Y:S02]  /*0ce0*/  LDG.E.64 R2, desc[UR36][R2.64] ;  /* 0x0000002402027981 */ /* 0x002ea4000c1e1b00 */
[----:B--2---:R-:W-:-:S04]  /*0cf0*/  ISETP.NE.U32.AND P0, PT, R2, RZ, PT ;  /* 0x000000ff0200720c */ /* 0x004fc80003f05070 */
[----:B------:R-:W-:-:S13]  /*0d00*/  ISETP.NE.AND.EX P0, PT, R3, RZ, PT, P0 ;  /* 0x000000ff0300720c */ /* 0x000fda0003f05300 */
[----:B------:R-:W-:Y:S05]  /*0d10*/  @!P0 BRA `(.L_x_7) ;  /* 0x0000000000088947 */ /* 0x000fea0003800000 */
[----:B0-----:R2:W5:Y:S01]  /*0d20*/  LD.E R81, desc[UR36][R2.64] ;  /* 0x0000002402517980 */ /* 0x001562000c101900 */
[----:B------:R-:W-:Y:S05]  /*0d30*/  BRA `(.L_x_8) ;  /* 0x0000000000247947 */ /* 0x000fea0003800000 */
.L_x_7:
[----:B------:R-:W-:Y:S02]  /*0d40*/  ULDC.64 UR4, c[0x0][0x590] ;  /* 0x0001640000047ab9 */ /* 0x000fe40000000a00 */
[----:B------:R-:W-:-:S04]  /*0d50*/  ISETP.NE.U32.AND P0, PT, RZ, UR4, PT ;  /* 0x00000004ff007c0c */ /* 0x000fc8000bf05070 */
[----:B------:R-:W-:-:S13]  /*0d60*/  ISETP.NE.AND.EX P0, PT, RZ, UR5, PT, P0 ;  /* 0x00000005ff007c0c */ /* 0x000fda000bf05300 */
[----:B------:R-:W-:Y:S05]  /*0d70*/  @!P0 BRA `(.L_x_9) ;  /* 0x00000000000c8947 */ /* 0x000fea0003800000 */
[----:B-1----:R-:W0:Y:S02]  /*0d80*/  LDC.64 R2, c[0x0][0x590] ;  /* 0x00016400ff027b82 */ /* 0x002e240000000a00 */
[----:B0-----:R0:W5:Y:S01]  /*0d90*/  LDG.E R81, desc[UR36][R2.64] ;  /* 0x0000002402517981 */ /* 0x001162000c1e1900 */
[----:B------:R-:W-:Y:S05]  /*0da0*/  BRA `(.L_x_8) ;  /* 0x0000000000087947 */ /* 0x000fea0003800000 */
.L_x_9:
[----:B------:R-:W-:Y:S02]  /*0db0*/  ULDC UR4, c[0x0][0x584] ;  /* 0x0001610000047ab9 */ /* 0x000fe40000000800 */
[----:B0-----:R-:W-:-:S07]  /*0dc0*/  IMAD.U32 R81, RZ, RZ, UR4 ;  /* 0x00000004ff517e24 */ /* 0x001fce000f8e00ff */
.L_x_8:
[----:B012---:R-:W0:Y:S01]  /*0dd0*/  LDC R2, c[0x0][0x65c] ;  /* 0x00019700ff027b82 */ /* 0x007e220000000800 */
[----:B------:R-:W1:Y:S01]  /*0de0*/  S2R R15, SR_CTAID.Y ;  /* 0x00000000000f7919 */ /* 0x000e620000002600 */
[----:B------:R-:W-:Y:S01]  /*0df0*/  ULDC UR6, c[0x0][0x28c] ;  /* 0x0000a30000067ab9 */ /* 0x000fe20000000800 */
[----:B------:R-:W-:Y:S01]  /*0e00*/  ISETP.NE.AND P0, PT, R7, 0x2, PT ;  /* 0x000000020700780c */ /* 0x000fe20003f05270 */
[----:B------:R-:W-:Y:S01]  /*0e10*/  UIADD3 UR6, UR6, 0x1f, URZ ;  /* 0x0000001f06067890 */ /* 0x000fe2000fffe03f */
[----:B------:R-:W2:Y:S01]  /*0e20*/  S2R R6, SR_CTAID.X ;  /* 0x0000000000067919 */ /* 0x000ea20000002500 */
[----:B------:R-:W-:Y:S01]  /*0e30*/  UMOV UR38, URZ ;  /* 0x0000003f00267c82 */ /* 0x000fe20008000000 */
[----:B------:R-:W-:Y:S01]  /*0e40*/  UMOV UR39, URZ ;  /* 0x0000003f00277c82 */ /* 0x000fe20008000000 */
[----:B------:R-:W-:Y:S01]  /*0e50*/  USHF.R.S32.HI UR7, URZ, 0x1f, UR6 ;  /* 0x0000001f3f077899 */ /* 0x000fe20008011406 */
[----:B------:R-:W-:-:S03]  /*0e60*/  ULDC.64 UR8, c[0x0][0x650] ;  /* 0x0001940000087ab9 */ /* 0x000fc60000000a00 */
[----:B------:R-:W-:-:S04]  /*0e70*/  ULEA.HI UR7, UR7, UR6, URZ, 0x5 ;  /* 0x0000000607077291 */ /* 0x000fc8000f8f283f */
[----:B------:R-:W-:Y:S01]  /*0e80*/  USHF.R.S32.HI UR40, URZ, 0x5, UR7 ;  /* 0x000000053f287899 */ /* 0x000fe20008011407 */
[----:B0-----:R-:W-:-:S13]  /*0e90*/  ISETP.NE.AND P1, PT, R2, 0x1, PT ;  /* 0x000000010200780c */ /* 0x001fda0003f25270 */
[----:B------:R-:W2:Y:S01]  /*0ea0*/  @P1 LDC R17, c[0x0][0x10] ;  /* 0x00000400ff111b82 */ /* 0x000ea20000000800 */
[----:B-1----:R-:W-:Y:S02]  /*0eb0*/  @P1 IMAD.MOV.U32 R8, RZ, RZ, R15 ;  /* 0x000000ffff081224 */ /* 0x002fe400078e000f */
[----:B------:R-:W-:Y:S02]  /*0ec0*/  @P1 IMAD.MOV.U32 R9, RZ, RZ, RZ ;  /* 0x000000ffff091224 */ /* 0x000fe400078e00ff */
[----:B------:R-:W-:-:S03]  /*0ed0*/  @P1 IMAD.MOV.U32 R7, RZ, RZ, RZ ;  /* 0x000000ffff071224 */ /* 0x000fc600078e00ff */
[----:B------:R-:W0:Y:S01]  /*0ee0*/  @!P1 LDC R3, c[0x0][0xc] ;  /* 0x00000300ff039b82 */ /* 0x000e220000000800 */
[----:B------:R-:W-:Y:S01]  /*0ef0*/  ULDC UR4, c[0x0][0xc] ;  /* 0x0000030000047ab9 */ /* 0x000fe20000000800 */
[----:B------:R-:W-:Y:S02]  /*0f00*/  ULDC UR5, c[0x0][0x10] ;  /* 0x0000040000057ab9 */ /* 0x000fe40000000800 */
[----:B------:R-:W-:-:S04]  /*0f10*/  UIMAD.WIDE.U32 UR4, UR4, UR5, URZ ;  /* 0x00000005040472a5 */ /* 0x000fc8000f8e003f */
[----:B------:R-:W1:Y:S01]  /*0f20*/  LDC R0, c[0x0][0x14] ;  /* 0x00000500ff007b82 */ /* 0x000e620000000800 */
[----:B--2---:R-:W-:-:S04]  /*0f30*/  @P1 IMAD.WIDE.U32 R16, R6, R17, R8 ;  /* 0x0000001106101225 */ /* 0x004fc800078e0008 */
[----:B------:R-:W-:Y:S02]  /*0f40*/  @P1 IMAD.IADD R17, R17, 0x1, R7 ;  /* 0x0000000111111824 */ /* 0x000fe400078e0207 */
[----:B------:R-:W-:Y:S02]  /*0f50*/  IMAD.MOV.U32 R7, RZ, RZ, RZ ;  /* 0x000000ffff077224 */ /* 0x000fe400078e00ff */
[----:B0-----:R-:W-:-:S04]  /*0f60*/  @!P1 IMAD.WIDE.U32 R8, R3, R15, R6 ;  /* 0x0000000f03089225 */ /* 0x001fc800078e0006 */
[----:B------:R-:W-:Y:S02]  /*0f70*/  @!P1 IMAD.MOV.U32 R16, RZ, RZ, R8 ;  /* 0x000000ffff109224 */ /* 0x000fe400078e0008 */
[----:B-1----:R-:W-:-:S04]  /*0f80*/  IMAD.WIDE.U32 R10, R0, UR4, RZ ;  /* 0x00000004000a7c25 */ /* 0x002fc8000f8e00ff */
[----:B------:R-:W-:Y:S01]  /*0f90*/  IMAD R3, R0, UR5, RZ ;  /* 0x0000000500037c24 */ /* 0x000fe2000f8e02ff */
[----:B------:R0:W-:Y:S01]  /*0fa0*/  STL.64 [R1], R10 ;  /* 0x0000000a01007387 */ /* 0x0001e20000100a00 */
[----:B------:R-:W-:Y:S02]  /*0fb0*/  @!P1 IMAD.MOV.U32 R17, RZ, RZ, R9 ;  /* 0x000000ffff119224 */ /* 0x000fe400078e0009 */
[----:B------:R-:W-:Y:S01]  /*0fc0*/  IMAD.IADD R0, R11, 0x1, R3 ;  /* 0x000000010b007824 */ /* 0x000fe200078e0203 */
[----:B------:R-:W-:Y:S06]  /*0fd0*/  @P0 BRA `(.L_x_10) ;  /* 0x0000000000200947 */ /* 0x000fec0003800000 */
[----:B------:R-:W-:Y:S01]  /*0fe0*/  UISETP.GE.U32.AND UP0, UPT, UR40, 0x29, UPT ;  /* 0x000000292800788c */ /* 0x000fe2000bf06070 */
[----:B------:R-:W-:Y:S01]  /*0ff0*/  IADD3 R16, P0, R16, R10, RZ ;  /* 0x0000000a10107210 */ /* 0x000fe20007f1e0ff */
[----:B------:R-:W-:Y:S01]  /*1000*/  UIMAD.WIDE.U32 UR4, UR40, -0x3831f383, URZ ;  /* 0xc7ce0c7d280478a5 */ /* 0x000fe2000f8e003f */
[----:B------:R-:W-:-:S03]  /*1010*/  UMOV UR39, URZ ;  /* 0x0000003f00277c82 */ /* 0x000fc60008000000 */
[----:B------:R-:W-:Y:S01]  /*1020*/  USHF.R.U32.HI UR4, URZ, 0x5, UR5 ;  /* 0x000000053f047899 */ /* 0x000fe20008011605 */
[----:B------:R-:W-:-:S03]  /*1030*/  IMAD.X R17, R0, 0x1, R17, P0 ;  /* 0x0000000100117824 */ /* 0x000fc600000e0611 */
[----:B------:R-:W-:Y:S02]  /*1040*/  UIMAD UR38, UR4, -0x29, UR40 ;  /* 0xffffffd7042678a4 */ /* 0x000fe4000f8e0228 */
[----:B------:R-:W-:-:S12]  /*1050*/  @UP0 ULOP3.LUT UR39, UR4, 0x1, URZ, 0xc0, !UPT ;  /* 0x0000000104270892 */ /* 0x000fd8000f8ec03f */
.L_x_10:
[----:B------:R-:W-:Y:S01]  /*1060*/  ISETP.GE.U32.AND P0, PT, R16, UR8, PT ;  /* 0x0000000810007c0c */ /* 0x000fe2000bf06070 */
[----:B------:R-:W-:Y:S01]  /*1070*/  IMAD.MOV.U32 R22, RZ, RZ, -0x1 ;  /* 0xffffffffff167424 */ /* 0x000fe200078e00ff */
[----:B------:R-:W-:Y:S01]  /*1080*/  PRMT R3, RZ, 0x7610, R3 ;  /* 0x00007610ff037816 */ /* 0x000fe20000000003 */
[----:B------:R-:W-:Y:S01]  /*1090*/  IMAD.MOV.U32 R19, RZ, RZ, -0x1 ;  /* 0xffffffffff137424 */ /* 0x000fe200078e00ff */
[----:B------:R-:W-:Y:S01]  /*10a0*/  ISETP.GE.U32.AND.EX P0, PT, R17, UR9, PT, P0 ;  /* 0x0000000911007c0c */ /* 0x000fe2000bf06100 */
[----:B------:R-:W-:-:S12]  /*10b0*/  IMAD.MOV.U32 R18, RZ, RZ, -0x1 ;  /* 0xffffffffff127424 */ /* 0x000fd800078e00ff */
[----:B------:R-:W-:Y:S05]  /*10c0*/  @P0 BRA `(.L_x_11) ;  /* 0x0000000400580947 */ /* 0x000fea0003800000 */
[----:B------:R-:W1:Y:S01]  /*10d0*/  LDC.64 R20, c[0x0][0x628] ;  /* 0x00018a00ff147b82 */ /* 0x000e620000000a00 */
[----:B------:R-:W-:Y:S02]  /*10e0*/  IMAD.MOV.U32 R8, RZ, RZ, R16 ;  /* 0x000000ffff087224 */ /* 0x000fe400078e0010 */
[----:B------:R-:W-:-:S05]  /*10f0*/  IMAD.MOV.U32 R9, RZ, RZ, R17 ;  /* 0x000000ffff097224 */ /* 0x000fca00078e0011 */
[----:B------:R-:W2:Y:S08]  /*1100*/  LDC R18, c[0x0][0x630] ;  /* 0x00018c00ff127b82 */ /* 0x000eb00000000800 */
[----:B------:R-:W3:Y:S01]  /*1110*/  LDC.64 R24, c[0x0][0x620] ;  /* 0x00018800ff187b82 */ /* 0x000ee20000000a00 */
[----:B-1----:R-:W-:-:S04]  /*1120*/  ISETP.NE.U32.AND P0, PT, R20, RZ, PT ;  /* 0x000000ff1400720c */ /* 0x002fc80003f05070 */
[----:B------:R-:W-:-:S13]  /*1130*/  ISETP.NE.AND.EX P0, PT, R21, RZ, PT, P0 ;  /* 0x000000ff1500720c */ /* 0x000fda0003f05300 */
[----:B--23--:R-:W-:Y:S05]  /*1140*/  @!P0 BRA `(.L_x_12) ;  /* 0x0000000000288947 */ /* 0x00cfea0003800000 */
[----:B------:R-:W1:Y:S02]  /*1150*/  LDC R3, c[0x0][0x634] ;  /* 0x00018d00ff037b82 */ /* 0x000e640000000800 */
[----:B-1----:R-:W-:-:S05]  /*1160*/  IADD3 R3, P0, R16, R3, RZ ;  /* 0x0000000310037210 */ /* 0x002fca0007f1e0ff */
[----:B------:R-:W-:-:S04]  /*1170*/  IMAD.X R19, RZ, RZ, R17, P0 ;  /* 0x000000ffff137224 */ /* 0x000fc800000e0611 */
[----:B------:R-:W-:-:S04]  /*1180*/  IMAD.WIDE.U32 R8, R19, R20, RZ ;  /* 0x0000001413087225 */ /* 0x000fc800078e00ff */
[----:B0-----:R-:W-:-:S04]  /*1190*/  IMAD.WIDE.U32 R10, P0, R3, R21, R8 ;  /* 0x00000015030a7225 */ /* 0x001fc80007800008 */
[----:B------:R-:W-:-:S04]  /*11a0*/  IMAD.WIDE.U32 R8, R3, R20, RZ ;  /* 0x0000001403087225 */ /* 0x000fc800078e00ff */
[----:B------:R-:W-:Y:S01]  /*11b0*/  IMAD.X R13, RZ, RZ, RZ, P0 ;  /* 0x000000ffff0d7224 */ /* 0x000fe200000e06ff */
[----:B------:R-:W-:Y:S01]  /*11c0*/  IADD3 RZ, P0, R9, R10, RZ ;  /* 0x0000000a09ff7210 */ /* 0x000fe20007f1e0ff */
[----:B------:R-:W-:-:S04]  /*11d0*/  IMAD.MOV.U32 R12, RZ, RZ, R11 ;  /* 0x000000ffff0c7224 */ /* 0x000fc800078e000b */
[----:B------:R-:W-:-:S08]  /*11e0*/  IMAD.WIDE.U32.X R8, R19, R21, R12, P0 ;  /* 0x0000001513087225 */ /* 0x000fd000000e040c */
.L_x_12:
[-CC-:B------:R-:W-:Y:S01]  /*11f0*/  SHF.R.U64 R30, R8, R18.reuse, R9.reuse ;  /* 0x00000012081e7219 */ /* 0x180fe20000001209 */
[----:B------:R-:W1:Y:S01]  /*1200*/  LDC R12, c[0x0][0x618] ;  /* 0x00018600ff0c7b82 */ /* 0x000e620000000800 */
[----:B------:R-:W-:Y:S01]  /*1210*/  SHF.R.U32.HI R7, RZ, R18, R9 ;  /* 0x00000012ff077219 */ /* 0x000fe20000011609 */
[----:B------:R-:W-:Y:S01]  /*1220*/  ULDC UR4, c[0x0][0x150] ;  /* 0x0000540000047ab9 */ /* 0x000fe20000000800 */
[----:B0-----:R-:W-:Y:S02]  /*1230*/  IADD3 R11, P0, RZ, -R30, RZ ;  /* 0x8000001eff0b7210 */ /* 0x001fe40007f1e0ff */
[----:B------:R-:W-:-:S03]  /*1240*/  I2FP.F32.U32 R3, R6 ;  /* 0x0000000600037245 */ /* 0x000fc60000201000 */
[----:B------:R-:W0:Y:S01]  /*1250*/  LDC.64 R26, c[0x0][0x640] ;  /* 0x00019000ff1a7b82 */ /* 0x000e220000000a00 */
[----:B------:R-:W-:Y:S02]  /*1260*/  IMAD.X R13, RZ, RZ, ~R7, P0 ;  /* 0x000000ffff0d7224 */ /* 0x000fe400000e0e07 */
[----:B------:R-:W-:Y:S01]  /*1270*/  FMUL R3, R3, UR4 ;  /* 0x0000000403037c20 */ /* 0x000fe20008400000 */
[----:B------:R-:W-:Y:S01]  /*1280*/  IMAD.WIDE.U32 R8, R11, R24, R16 ;  /* 0x000000180b087225 */ /* 0x000fe200078e0010 */
[----:B------:R-:W-:-:S03]  /*1290*/  ULDC UR4, c[0x0][0x154] ;  /* 0x0000550000047ab9 */ /* 0x000fc60000000800 */
[----:B------:R-:W-:Y:S01]  /*12a0*/  IMAD R10, R13, R24, RZ ;  /* 0x000000180d0a7224 */ /* 0x000fe200078e02ff */
[----:B------:R-:W2:Y:S01]  /*12b0*/  LDC R7, c[0x0][0x144] ;  /* 0x00005100ff077b82 */ /* 0x000ea20000000800 */
[----:B------:R-:W3:Y:S02]  /*12c0*/  F2I.U32.TRUNC.NTZ R3, R3 ;  /* 0x0000000300037305 */ /* 0x000ee4000020f000 */
[----:B------:R-:W-:-:S04]  /*12d0*/  IMAD R11, R11, R25, R10 ;  /* 0x000000190b0b7224 */ /* 0x000fc800078e020a */
[----:B------:R-:W-:Y:S01]  /*12e0*/  IMAD.IADD R9, R9, 0x1, R11 ;  /* 0x0000000109097824 */ /* 0x000fe200078e020b */
[----:B------:R-:W4:Y:S01]  /*12f0*/  LDC R18, c[0x0][0x608] ;  /* 0x00018200ff127b82 */ /* 0x000f220000000800 */
[----:B------:R-:W-:-:S03]  /*1300*/  IMAD.MOV.U32 R11, RZ, RZ, -0x1 ;  /* 0xffffffffff0b7424 */ /* 0x000fc600078e00ff */
[-C--:B-1----:R-:W-:Y:S02]  /*1310*/  SHF.R.U64 R22, R8, R12.reuse, R9 ;  /* 0x0000000c08167219 */ /* 0x082fe40000001209 */
[----:B------:R-:W-:Y:S02]  /*1320*/  I2FP.F32.U32 R8, R15 ;  /* 0x0000000f00087245 */ /* 0x000fe40000201000 */
[----:B------:R-:W1:Y:S01]  /*1330*/  LDC R24, c[0x0][0x658] ;  /* 0x00019600ff187b82 */ /* 0x000e620000000800 */
[----:B0-----:R-:W-:Y:S01]  /*1340*/  ISETP.NE.U32.AND P0, PT, R26, RZ, PT ;  /* 0x000000ff1a00720c */ /* 0x001fe20003f05070 */
[----:B---3--:R-:W-:Y:S01]  /*1350*/  IMAD.MOV R10, RZ, RZ, -R3 ;  /* 0x000000ffff0a7224 */ /* 0x008fe200078e0a03 */
[----:B------:R-:W-:Y:S01]  /*1360*/  SHF.R.U32.HI R9, RZ, R12, R9 ;  /* 0x0000000cff097219 */ /* 0x000fe20000011609 */
[----:B------:R-:W-:Y:S01]  /*1370*/  FMUL R8, R8, UR4 ;  /* 0x0000000408087c20 */ /* 0x000fe20008400000 */
[----:B------:R-:W-:-:S03]  /*1380*/  ISETP.NE.AND.EX P0, PT, R27, RZ, PT, P0 ;  /* 0x000000ff1b00720c */ /* 0x000fc60003f05300 */
[----:B------:R-:W0:Y:S01]  /*1390*/  LDC R20, c[0x0][0x148] ;  /* 0x00005200ff147b82 */ /* 0x000e220000000800 */
[----:B--2---:R-:W-:-:S07]  /*13a0*/  IMAD R3, R7, R10, R6 ;  /* 0x0000000a07037224 */ /* 0x004fce00078e0206 */
[----:B------:R-:W2:Y:S01]  /*13b0*/  LDC R21, c[0x0][0x600] ;  /* 0x00018000ff157b82 */ /* 0x000ea20000000800 */
[-CC-:B----4-:R-:W-:Y:S02]  /*13c0*/  SHF.R.U64 R32, R22, R18.reuse, R9.reuse ;  /* 0x0000001216207219 */ /* 0x190fe40000001209 */
[----:B------:R-:W-:Y:S01]  /*13d0*/  SHF.R.U32.HI R7, RZ, R18, R9 ;  /* 0x00000012ff077219 */ /* 0x000fe20000011609 */
[----:B------:R-:W-:Y:S01]  /*13e0*/  IMAD.MOV.U32 R9, RZ, RZ, 0x1 ;  /* 0x00000001ff097424 */ /* 0x000fe200078e00ff */
[----:B------:R3:W4:Y:S03]  /*13f0*/  F2I.U32.TRUNC.NTZ R18, R8 ;  /* 0x0000000800127305 */ /* 0x000726000020f000 */
[----:B------:R-:W0:Y:S01]  /*1400*/  LDC R25, c[0x0][0x648] ;  /* 0x00019200ff197b82 */ /* 0x000e220000000800 */
[-C--:B-1----:R-:W-:Y:S02]  /*1410*/  SHF.L.U32 R6, R11, R24.reuse, RZ ;  /* 0x000000180b067219 */ /* 0x082fe400000006ff */
[----:B------:R-:W-:-:S02]  /*1420*/  SHF.R.U64 R34, R32, R24, R7 ;  /* 0x0000001820227219 */ /* 0x000fc40000001207 */
[----:B------:R-:W-:Y:S02]  /*1430*/  LOP3.LUT R13, RZ, R6, RZ, 0x33, !PT ;  /* 0x00000006ff0d7212 */ /* 0x000fe400078e33ff */
[-C--:B------:R-:W-:Y:S01]  /*1440*/  SHF.R.U32.HI R7, RZ, R24.reuse, R7 ;  /* 0x00000018ff077219 */ /* 0x080fe20000011607 */
[----:B------:R-:W1:Y:S01]  /*1450*/  LDC R29, c[0x0][0x638] ;  /* 0x00018e00ff1d7b82 */ /* 0x000e620000000800 */
[----:B------:R-:W-:Y:S01]  /*1460*/  SHF.L.U32 R12, R9, R24, RZ ;  /* 0x00000018090c7219 */ /* 0x000fe200000006ff */
[----:B------:R-:W-:-:S06]  /*1470*/  IMAD.MOV.U32 R6, RZ, RZ, R34 ;  /* 0x000000ffff067224 */ /* 0x000fcc00078e0022 */
[----:B------:R-:W0:Y:S01]  /*1480*/  LDC R28, c[0x0][0x610] ;  /* 0x00018400ff1c7b82 */ /* 0x000e220000000800 */
[----:B---34-:R-:W-:Y:S05]  /*1490*/  @!P0 BRA `(.L_x_13) ;  /* 0x0000000000288947 */ /* 0x018fea0003800000 */
[----:B------:R-:W3:Y:S02]  /*14a0*/  LDC R11, c[0x0][0x64c] ;  /* 0x00019300ff0b7b82 */ /* 0x000ee40000000800 */
[----:B---3--:R-:W-:-:S05]  /*14b0*/  IADD3 R11, P0, R34, R11, RZ ;  /* 0x0000000b220b7210 */ /* 0x008fca0007f1e0ff */
[----:B------:R-:W-:-:S04]  /*14c0*/  IMAD.X R19, RZ, RZ, R7, P0 ;  /* 0x000000ffff137224 */ /* 0x000fc800000e0607 */
[----:B------:R-:W-:-:S04]  /*14d0*/  IMAD.WIDE.U32 R6, R19, R26, RZ ;  /* 0x0000001a13067225 */ /* 0x000fc800078e00ff */
[----:B------:R-:W-:-:S04]  /*14e0*/  IMAD.WIDE.U32 R8, P0, R11, R27, R6 ;  /* 0x0000001b0b087225 */ /* 0x000fc80007800006 */
[----:B------:R-:W-:-:S04]  /*14f0*/  IMAD.WIDE.U32 R6, R11, R26, RZ ;  /* 0x0000001a0b067225 */ /* 0x000fc800078e00ff */
[----:B------:R-:W-:Y:S01]  /*1500*/  IMAD.X R11, RZ, RZ, RZ, P0 ;  /* 0x000000ffff0b7224 */ /* 0x000fe200000e06ff */
[----:B------:R-:W-:Y:S01]  /*1510*/  IADD3 RZ, P0, R7, R8, RZ ;  /* 0x0000000807ff7210 */ /* 0x000fe20007f1e0ff */
[----:B------:R-:W-:-:S04]  /*1520*/  IMAD.MOV.U32 R10, RZ, RZ, R9 ;  /* 0x000000ffff0a7224 */ /* 0x000fc800078e0009 */
[----:B------:R-:W-:-:S08]  /*1530*/  IMAD.WIDE.U32.X R6, R19, R27, R10, P0 ;  /* 0x0000001b13067225 */ /* 0x000fd000000e040a */
.L_x_13:
[----:B0-----:R-:W-:Y:S01]  /*1540*/  SHF.R.U64 R6, R6, R25, R7 ;  /* 0x0000001906067219 */ /* 0x001fe20000001207 */
[----:B--2---:R-:W-:Y:S01]  /*1550*/  VIADD R7, R21, 0xffffffff ;  /* 0xffffffff15077836 */ /* 0x004fe20000000000 */
[----:B------:R-:W-:Y:S01]  /*1560*/  LOP3.LUT R13, R32, R13, RZ, 0xc0, !PT ;  /* 0x0000000d200d7212 */ /* 0x000fe200078ec0ff */
[----:B------:R-:W-:Y:S02]  /*1570*/  IMAD.MOV R18, RZ, RZ, -R18 ;  /* 0x000000ffff127224 */ /* 0x000fe400078e0a12 */
[----:B------:R-:W-:Y:S01]  /*1580*/  IMAD.MOV R8, RZ, RZ, -R6 ;  /* 0x000000ffff087224 */ /* 0x000fe200078e0a06 */
[----:B------:R-:W-:Y:S01]  /*1590*/  LOP3.LUT R7, R22, R7, RZ, 0xc0, !PT ;  /* 0x0000000716077212 */ /* 0x000fe200078ec0ff */
[----:B------:R-:W-:Y:S02]  /*15a0*/  IMAD R12, R12, R6, R13 ;  /* 0x000000060c0c7224 */ /* 0x000fe400078e020d */
[----:B------:R-:W-:Y:S02]  /*15b0*/  @P1 IMAD R3, R20, R18, R15 ;  /* 0x0000001214031224 */ /* 0x000fe400078e020f */
[----:B-1----:R-:W-:-:S02]  /*15c0*/  IMAD R6, R8, R29, R34 ;  /* 0x0000001d08067224 */ /* 0x002fc400078e0222 */
[----:B------:R-:W-:Y:S02]  /*15d0*/  IMAD R22, R12, R28, R3 ;  /* 0x0000001c0c167224 */ /* 0x000fe400078e0203 */
[----:B------:R-:W-:Y:S02]  /*15e0*/  IMAD R7, R6, R21, R7 ;  /* 0x0000001506077224 */ /* 0x000fe400078e0207 */
[----:B------:R-:W-:Y:S02]  /*15f0*/  IMAD.MOV.U32 R3, RZ, RZ, 0x1 ;  /* 0x00000001ff037424 */ /* 0x000fe400078e00ff */
[----:B------:R-:W-:Y:S01]  /*1600*/  IMAD.MOV.U32 R18, RZ, RZ, R30 ;  /* 0x000000ffff127224 */ /* 0x000fe200078e001e */
[----:B------:R-:W-:Y:S02]  /*1610*/  SEL R19, R7, R22, !P1 ;  /* 0x0000001607137207 */ /* 0x000fe40004800000 */
[----:B------:R-:W-:-:S07]  /*1620*/  SEL R22, R22, R7, !P1 ;  /* 0x0000000716167207 */ /* 0x000fce0004800000 */
.L_x_11:
[----:B------:R-:W-:Y:S05]  /*1630*/  @!P2 BRA `(.L_x_14) ;  /* 0x0000004400d4a947 */ /* 0x000fea0003800000 */
[----:B------:R-:W-:-:S13]  /*1640*/  ISETP.GT.U32.AND P0, PT, R31, 0x1, PT ;  /* 0x000000011f00780c */ /* 0x000fda0003f04070 */
[----:B------:R-:W-:Y:S05]  /*1650*/  @P0 EXIT ;  /* 0x000000000000094d */ /* 0x000fea0003800000 */
.L_x_15:
[----:B------:R-:W-:-:S08]  /*1660*/  NOP ;  /* 0x0000000000007918 */ /* 0x000fd00000000000 */
[----:B------:R-:W1:Y:S02]  /*1670*/  USETMAXREG.TRY_ALLOC.CTAPOOL UP0, 0xe8 ;  /* 0x000000e8000079c8 */ /* 0x000e640008000600 */
[----:B-1----:R-:W-:-:S13]  /*1680*/  PLOP3.LUT P0, PT, PT, PT, UP0, 0x80, 0x0 ;  /* 0x000000000000781c */ /* 0x002fda0003f0f008 */
[----:B------:R-:W-:Y:S05]  /*1690*/  @!P0 BRA `(.L_x_15) ;  /* 0xfffffffc00f08947 */ /* 0x000fea000383ffff */
[----:B------:R-:W-:-:S13]  /*16a0*/  LOP3.LUT P0, RZ, R3, 0xff, RZ, 0xc0, !PT ;  /* 0x000000ff03ff7812 */ /* 0x000fda000780c0ff */
[----:B------:R-:W-:Y:S05]  /*16b0*/  @!P0 EXIT ;  /* 0x000000000000894d */ /* 0x000fea0003800000 */
[----:B0-----:R-:W2:Y:S01]  /*16c0*/  LDL.64 R10, [R1] ;  /* 0x00000000010a7983 */ /* 0x001ea20000100a00 */
[----:B------:R-:W0:Y:S01]  /*16d0*/  S2UR UR4, SR_CgaCtaId ;  /* 0x00000000000479c3 */ /* 0x000e220000008800 */
[----:B------:R-:W-:Y:S01]  /*16e0*/  SHF.R.S32.HI R4, RZ, 0x1f, R5 ;  /* 0x0000001fff047819 */ /* 0x000fe20000011405 */
[----:B------:R-:W-:Y:S01]  /*16f0*/  UMOV UR41, 0x400 ;  /* 0x0000040000297882 */ /* 0x000fe20000000000 */
[----:B------:R-:W-:Y:S02]  /*1700*/  UISETP.LT.AND UP0, UPT, UR40, 0x1, UPT ;  /* 0x000000012800788c */ /* 0x000fe4000bf01270 */
[CC--:B------:R-:W-:Y:S01]  /*1710*/  LEA.HI R3, R4.reuse, R5.reuse, RZ, 0x2 ;  /* 0x0000000504037211 */ /* 0x0c0fe200078f10ff */
[----:B------:R-:W-:Y:S01]  /*1720*/  UIADD3 UR5, UR43, -0x1, URZ ;  /* 0xffffffff2b057890 */ /* 0x000fe2000fffe03f */
[----:B------:R-:W-:Y:S01]  /*1730*/  LEA.HI R6, R4, R5, RZ, 0x5 ;  /* 0x0000000504067211 */ /* 0x000fe200078f28ff */
[----:B------:R-:W1:Y:S01]  /*1740*/  LDC R8, c[0x0][0x658] ;  /* 0x00019600ff087b82 */ /* 0x000e620000000800 */
[--C-:B------:R-:W-:Y:S01]  /*1750*/  SHF.R.S32.HI R82, RZ, 0x2, R3.reuse ;  /* 0x00000002ff527819 */ /* 0x100fe20000011403 */
[----:B------:R-:W-:Y:S01]  /*1760*/  USEL UR42, UR40, 0x1, UP0 ;  /* 0x00000001282a7887 */ /* 0x000fe20008000000 */
[----:B------:R-:W-:Y:S01]  /*1770*/  SHF.R.S32.HI R7, RZ, 0x1f, R3 ;  /* 0x0000001fff077819 */ /* 0x000fe20000011403 */
[----:B------:R-:W-:Y:S01]  /*1780*/  UISETP.NE.AND UP0, UPT, UR5, URZ, UPT ;  /* 0x0000003f0500728c */ /* 0x000fe2000bf05270 */
[----:B------:R-:W-:Y:S01]  /*1790*/  LOP3.LUT R4, R3, 0xfffffffc, RZ, 0xc0, !PT ;  /* 0xfffffffc03047812 */ /* 0x000fe200078ec0ff */
[----:B------:R-:W-:Y:S01]  /*17a0*/  ULDC UR8, c[0x0][0x284] ;  /* 0x0000a10000087ab9 */ /* 0x000fe20000000800 */
[----:B------:R-:W-:Y:S01]  /*17b0*/  LEA.HI R7, R7, R82, RZ, 0x3 ;  /* 0x0000005207077211 */ /* 0x000fe200078f18ff */
[----:B------:R-:W3:Y:S01]  /*17c0*/  LDC R9, c[0x0][0x288] ;  /* 0x0000a200ff097b82 */ /* 0x000ee20000000800 */
[----:B------:R-:W-:Y:S01]  /*17d0*/  SHF.R.S32.HI R3, RZ, 0x5, R6 ;  /* 0x00000005ff037819 */ /* 0x000fe20000011406 */
[----:B------:R-:W-:Y:S01]  /*17e0*/  IMAD.IADD R4, R5, 0x1, -R4 ;  /* 0x0000000105047824 */ /* 0x000fe200078e0a04 */
[----:B------:R-:W-:Y:S01]  /*17f0*/  LOP3.LUT R7, R7, 0xfffffff8, RZ, 0xc0, !PT ;  /* 0xfffffff807077812 */ /* 0x000fe200078ec0ff */
[----:B------:R-:W-:Y:S01]  /*1800*/  IMAD.MOV.U32 R5, RZ, RZ, -0x1 ;  /* 0xffffffffff057424 */ /* 0x000fe200078e00ff */
[----:B------:R-:W-:Y:S01]  /*1810*/  USEL UR7, URZ, 0x1, UP0 ;  /* 0x000000013f077887 */ /* 0x000fe20008000000 */
[----:B------:R-:W-:Y:S01]  /*1820*/  IMAD.SHL.U32 R84, R4, 0x2, RZ ;  /* 0x0000000204547824 */ /* 0x000fe200078e00ff */
[----:B------:R-:W-:Y:S01]  /*1830*/  USHF.L.U32 UR47, UR40, 0x1, URZ ;  /* 0x00000001282f7899 */ /* 0x000fe2000800063f */
[----:B------:R-:W-:Y:S01]  /*1840*/  IMAD.IADD R82, R82, 0x1, -R7 ;  /* 0x0000000152527824 */ /* 0x000fe200078e0a07 */
[----:B0-----:R-:W-:-:S02]  /*1850*/  ULEA UR41, UR4, UR41, 0x18 ;  /* 0x0000002904297291 */ /* 0x001fc4000f8ec03f */
[----:B------:R-:W-:Y:S01]  /*1860*/  USHF.L.U32 UR4, UR5, 0x3, URZ ;  /* 0x0000000305047899 */ /* 0x000fe2000800063f */
[--C-:B------:R-:W-:Y:S01]  /*1870*/  IMAD R89, R3, -0x10, -R82.reuse ;  /* 0xfffffff003597824 */ /* 0x100fe200078e0a52 */
[----:B------:R-:W-:Y:S01]  /*1880*/  UIADD3 UR5, UR41, 0x380, URZ ;  /* 0x0000038029057890 */ /* 0x000fe2000fffe03f */
[--C-:B------:R-:W-:Y:S01]  /*1890*/  SHF.R.S32.HI R83, RZ, 0x1f, R82.reuse ;  /* 0x0000001fff537819 */ /* 0x100fe20000011452 */
[----:B------:R-:W-:Y:S01]  /*18a0*/  UIADD3 UR6, UR41, 0x14b80, URZ ;  /* 0x00014b8029067890 */ /* 0x000fe2000fffe03f */
[----:B-1----:R-:W-:Y:S01]  /*18b0*/  SHF.L.U32 R5, R5, R8, RZ ;  /* 0x0000000805057219 */ /* 0x002fe200000006ff */
[----:B------:R-:W-:Y:S01]  /*18c0*/  USHF.R.U32.HI UR5, URZ, 0x4, UR5 ;  /* 0x000000043f057899 */ /* 0x000fe20008011605 */
[----:B------:R-:W-:Y:S01]  /*18d0*/  IMAD.U32 R91, RZ, RZ, UR7 ;  /* 0x00000007ff5b7e24 */ /* 0x000fe2000f8e00ff */
[----:B------:R-:W-:Y:S01]  /*18e0*/  USHF.R.U32.HI UR6, URZ, 0x4, UR6 ;  /* 0x000000043f067899 */ /* 0x000fe20008011606 */
[----:B------:R-:W-:Y:S01]  /*18f0*/  IMAD.WIDE R82, R3, 0x10, R82 ;  /* 0x0000001003527825 */ /* 0x000fe200078e0252 */
[----:B------:R-:W-:Y:S01]  /*1900*/  UIADD3 UR48, UR41, 0x2a0, URZ ;  /* 0x000002a029307890 */ /* 0x000fe2000fffe03f */
[----:B------:R-:W-:Y:S01]  /*1910*/  LOP3.LUT R87, RZ, R5, RZ, 0x33, !PT ;  /* 0x00000005ff577212 */ /* 0x000fe200078e33ff */
[----:B------:R-:W-:Y:S01]  /*1920*/  ULOP3.LUT UR4, UR4, 0x8, URZ, 0xc0, !UPT ;  /* 0x0000000804047892 */ /* 0x000fe2000f8ec03f */
[----:B---3--:R-:W-:Y:S01]  /*1930*/  IMAD R86, R4, -0x2, R9 ;  /* 0xfffffffe04567824 */ /* 0x008fe200078e0209 */
[----:B------:R-:W-:Y:S01]  /*1940*/  ULOP3.LUT UR5, UR5, 0x3fff, URZ, 0xc0, !UPT ;  /* 0x00003fff05057892 */ /* 0x000fe2000f8ec03f */
[----:B------:R-:W-:Y:S01]  /*1950*/  SHF.R.S32.HI R85, RZ, 0x1f, R84 ;  /* 0x0000001fff557819 */ /* 0x000fe20000011454 */
[----:B------:R-:W-:Y:S01]  /*1960*/  ULOP3.LUT UR6, UR6, 0x3fff, URZ, 0xc0, !UPT ;  /* 0x00003fff06067892 */ /* 0x000fe2000f8ec03f */
[----:B------:R-:W-:Y:S01]  /*1970*/  VIADD R89, R89, UR8 ;  /* 0x0000000859597c36 */ /* 0x000fe20008000000 */
[----:B------:R-:W-:-:S02]  /*1980*/  UIADD3 UR42, -UR42, UR40, URZ ;  /* 0x000000282a2a7290 */ /* 0x000fc4000fffe13f */
[----:B------:R-:W-:Y:S02]  /*1990*/  ULEA UR43, UR43, UR48, 0x3 ;  /* 0x000000302b2b7291 */ /* 0x000fe4000f8e183f */
[----:B------:R-:W-:Y:S02]  /*19a0*/  ULOP3.LUT UR49, UR4, 0x8, URZ, 0x3c, !UPT ;  /* 0x0000000804317892 */ /* 0x000fe4000f8e3c3f */
[----:B------:R-:W-:Y:S02]  /*19b0*/  ULOP3.LUT UR44, UR4, 0x18, URZ, 0x3c, !UPT ;  /* 0x00000018042c7892 */ /* 0x000fe4000f8e3c3f */
[----:B------:R-:W-:Y:S02]  /*19c0*/  ULOP3.LUT UR45, UR5, 0x10000, URZ, 0xfc, !UPT ;  /* 0x00010000052d7892 */ /* 0x000fe4000f8efc3f */
[----:B------:R-:W-:Y:S01]  /*19d0*/  ULOP3.LUT UR46, UR6, 0x10000, URZ, 0xfc, !UPT ;  /* 0x00010000062e7892 */ /* 0x000fe2000f8efc3f */
[----:B--2---:R-:W-:-:S11]  /*19e0*/  SHF.L.U64.HI R88, R10, 0x1, R0 ;  /* 0x000000010a587819 */ /* 0x004fd60000010200 */
.L_x_151:
[----:B------:R-:W-:-:S04]  /*19f0*/  SHF.L.U32 R0, R91, 0x1f, RZ ;  /* 0x0000001f5b007819 */ /* 0x000fc800000006ff */
[----:B------:R-:W0:Y:S02]  /*1a00*/  SYNCS.PHASECHK.TRANS64.TRYWAIT P0, [UR43+-0x8], R0 ;  /* 0xfffff800ff0075a7 */ /* 0x000e24000800016b */
[----:B01-3--:R-:W-:Y:S05]  /*1a10*/  @!P0 BRA `(.L_x_16) ;  /* 0x0000006400f88947 */ /* 0x00bfea0003800000 */
.L_x_210:
[----:B------:R-:W-:Y:S02]  /*1a20*/  ULDC UR4, c[0x0][0x28c] ;  /* 0x0000a30000047ab9 */ /* 0x000fe40000000800 */
[----:B------:R-:W-:-:S13]  /*1a30*/  ISETP.LT.AND P0, PT, RZ, UR4, PT ;  /* 0x00000004ff007c0c */ /* 0x000fda000bf01270 */
[----:B------:R-:W-:Y:S05]  /*1a40*/  @P0 BRA `(.L_x_17) ;  /* 0x0000000000400947 */ /* 0x000fea0003800000 */
[----:B0-----:R-:W-:Y:S01]  /*1a50*/  MOV R0, 0x0 ;  /* 0x0000000000007802 */ /* 0x001fe20000000f00 */
[----:B------:R-:W-:Y:S01]  /*1a60*/  ULDC.64 UR4, c[0x4][0x68] ;  /* 0x01001a0000047ab9 */ /* 0x000fe20000000a00 */
[----:B------:R-:W-:Y:S01]  /*1a70*/  ULDC.64 UR6, c[0x4][0x8] ;  /* 0x0100020000067ab9 */ /* 0x000fe20000000a00 */
[----:B------:R-:W-:Y:S01]  /*1a80*/  IMAD.U32 R4, RZ, RZ, UR4 ;  /* 0x00000004ff047e24 */ /* 0x000fe2000f8e00ff */
[----:B------:R0:W1:Y:S01]  /*1a90*/  LDC.64 R14, c[0x4][R0] ;  /* 0x01000000000e7b82 */ /* 0x0000620000000a00 */
[----:B------:R-:W-:Y:S01]  /*1aa0*/  IMAD.U32 R5, RZ, RZ, UR5 ;  /* 0x00000005ff057e24 */ /* 0x000fe2000f8e00ff */
[----:B------:R-:W-:Y:S01]  /*1ab0*/  ULDC.64 UR4, c[0x4][0x70] ;  /* 0x01001c0000047ab9 */ /* 0x000fe20000000a00 */
[----:B------:R-:W-:Y:S02]  /*1ac0*/  IMAD.U32 R10, RZ, RZ, UR6 ;  /* 0x00000006ff0a7e24 */ /* 0x000fe4000f8e00ff */
[----:B------:R-:W-:Y:S02]  /*1ad0*/  IMAD.U32 R6, RZ, RZ, UR4 ;  /* 0x00000004ff067e24 */ /* 0x000fe4000f8e00ff */
[----:B------:R-:W-:-:S02]  /*1ae0*/  IMAD.U32 R7, RZ, RZ, UR5 ;  /* 0x00000005ff077e24 */ /* 0x000fc4000f8e00ff */
[----:B------:R-:W-:Y:S02]  /*1af0*/  IMAD.U32 R11, RZ, RZ, UR7 ;  /* 0x00000007ff0b7e24 */ /* 0x000fe4000f8e00ff */
[----:B------:R-:W-:Y:S02]  /*1b00*/  IMAD.MOV.U32 R8, RZ, RZ, 0x1e1 ;  /* 0x000001e1ff087424 */ /* 0x000fe400078e00ff */
[----:B------:R-:W-:Y:S02]  /*1b10*/  IMAD.MOV.U32 R12, RZ, RZ, 0x1 ;  /* 0x00000001ff0c7424 */ /* 0x000fe400078e00ff */
[----:B0-----:R-:W-:-:S07]  /*1b20*/  IMAD.MOV.U32 R13, RZ, RZ, RZ ;  /* 0x000000ffff0d7224 */ /* 0x001fce00078e00ff */
[----:B------:R-:W-:-:S07]  /*1b30*/  LEPC R20, `(.L_x_17) ;  /* 0x000000001014794e */ /* 0x000fce0000000000 */
[----:B-1---5:R-:W-:Y:S05]  /*1b40*/  CALL.ABS.NOINC R14 ;  /* 0x000000000e007343 */ /* 0x022fea0003c00000 */
.L_x_17:
[----:B0-----:R-:W-:-:S04]  /*1b50*/  LOP3.LUT R0, R23, 0x1, RZ, 0xfc, !PT ;  /* 0x0000000117007812 */ /* 0x001fc800078efcff */
[----:B------:R-:W-:-:S13]  /*1b60*/  ISETP.NE.AND P0, PT, R0, 0x3, PT ;  /* 0x000000030000780c */ /* 0x000fda0003f05270 */
[----:B------:R-:W-:Y:S05]  /*1b70*/  @!P0 BRA `(.L_x_18) ;  /* 0x0000000000048947 */ /* 0x000fea0003800000 */
[----:B------:R-:W-:Y:S01]  /*1b80*/  BPT.TRAP 0x1 ;  /* 0x000000040000795c */ /* 0x000fe20000300000 */
.L_x_18:
[----:B------:R-:W-:Y:S02]  /*1b90*/  IMAD.U32 R3, RZ, RZ, UR38 ;  /* 0x00000026ff037e24 */ /* 0x000fe4000f8e00ff */
[----:B------:R-:W-:-:S03]  /*1ba0*/  IMAD.U32 R0, RZ, RZ, UR39 ;  /* 0x00000027ff007e24 */ /* 0x000fc6000f8e00ff */
[----:B------:R-:W-:Y:S02]  /*1bb0*/  LEA R3, R3, UR41, 0x3 ;  /* 0x0000002903037c11 */ /* 0x000fe4000f8e18ff */
[----:B------:R-:W-:-:S04]  /*1bc0*/  SHF.L.U32 R0, R0, 0x1f, RZ ;  /* 0x0000001f00007819 */ /* 0x000fc800000006ff */
[----:B------:R0:W1:Y:S01]  /*1bd0*/  SYNCS.PHASECHK.TRANS64.TRYWAIT P1, [R3+URZ], R0 ;  /* 0x00000000030075a7 */ /* 0x000062000802017f */
[----:B------:R-:W-:Y:S05]  /*1be0*/  @!P0 BRA `(.L_x_19) ;  /* 0x0000000000048947 */ /* 0x000fea0003800000 */
[----:B------:R-:W-:Y:S01]  /*1bf0*/  BPT.TRAP 0x1 ;  /* 0x000000040000795c */ /* 0x000fe20000300000 */
.L_x_19:
[----:B-1----:R-:W-:Y:S05]  /*1c00*/  @P1 BRA `(.L_x_20) ;  /* 0x0000000000081947 */ /* 0x002fea0003800000 */
[----:B------:R-:W1:Y:S02]  /*1c10*/  SYNCS.PHASECHK.TRANS64.TRYWAIT P1, [R3+URZ], R0 ;  /* 0x00000000030075a7 */ /* 0x000e64000802017f */
[----:B-1----:R-:W-:Y:S05]  /*1c20*/  @!P1 BRA `(.L_x_21) ;  /* 0x00000064008c9947 */ /* 0x002fea0003800000 */
.L_x_20:
[----:B------:R-:W-:Y:S05]  /*1c30*/  WARPSYNC.ALL ;  /* 0x0000000000007948 */ /* 0x000fea0003800000 */
[----:B------:R-:W-:Y:S01]  /*1c40*/  ULEA UR4, UR38, UR45, 0x7 ;  /* 0x0000002d26047291 */ /* 0x000fe2000f8e383f */
[----:B------:R-:W-:Y:S01]  /*1c50*/  WARPGROUP.ARRIVE ;  /* 0x00000000000079c5 */ /* 0x000fe20000000000 */
[----:B------:R-:W-:Y:S01]  /*1c60*/  UIMAD UR8, UR38, 0xe0, UR46 ;  /* 0x000000e0260878a4 */ /* 0x000fe2000f8e022e */
[----:B01----:R-:W-:Y:S01]  /*1c70*/  IMAD.U32 R0, RZ, RZ, UR42 ;  /* 0x0000002aff007e24 */ /* 0x003fe2000f8e00ff */
[----:B------:R-:W-:Y:S01]  /*1c80*/  UMOV UR5, 0xc0000010 ;  /* 0xc000001000057882 */ /* 0x000fe20000000000 */
[----:B------:R-:W-:Y:S01]  /*1c90*/  UMOV UR7, 0xc0000010 ;  /* 0xc000001000077882 */ /* 0x000fe20000000000 */
[----:B------:R-:W-:-:S02]  /*1ca0*/  UIADD3 UR9, UR8, 0x20, URZ ;  /* 0x0000002008097890 */ /* 0x000fc4000fffe03f */
[----:B------:R-:W-:Y:S01]  /*1cb0*/  UIADD3 UR10, UR8, 0x40, URZ ;  /* 0x00000040080a7890 */ /* 0x000fe2000fffe03f */
[----:B------:R-:W-:Y:S01]  /*1cc0*/  ISETP.GE.AND P1, PT, R0, 0x1, PT ;  /* 0x000000010000780c */ /* 0x000fe20003f26270 */
[----:B------:R-:W-:Y:S01]  /*1cd0*/  UMOV UR6, UR8 ;  /* 0x0000000800067c82 */ /* 0x000fe20008000000 */
[----:B------:R-:W-:Y:S01]  /*1ce0*/  UIADD3 UR11, UR8, 0x60, URZ ;  /* 0x00000060080b7890 */ /* 0x000fe2000fffe03f */
[----:B------:R-:W-:Y:S01]  /*1cf0*/  IGMMA.64x16x32.S8.S8 R72, gdesc[UR4], RZ, !UPT, gsb0 ;  /* 0x00600000044879f1 */ /* 0x000fe2000c0410ff */
[----:B------:R-:W-:Y:S01]  /*1d00*/  UMOV UR6, UR9 ;  /* 0x0000000900067c82 */ /* 0x000fe20008000000 */
[----:B------:R-:W-:Y:S01]  /*1d10*/  UMOV UR7, 0xc0000010 ;  /* 0xc000001000077882 */ /* 0x000fe20000000000 */
[----:B------:R-:W-:Y:S01]  /*1d20*/  UIADD3 UR9, UR8, 0x80, URZ ;  /* 0x0000008008097890 */ /* 0x000fe2000fffe03f */
[----:B------:R-:W-:Y:S02]  /*1d30*/  WARPGROUP.DEPBAR.LE gsb0, 0x0 ;  /* 0x00008000000079c5 */ /* 0x000fe40000010000 */
[----:B------:R-:W-:-:S06]  /*1d40*/  WARPGROUP.ARRIVE ;  /* 0x00000000000079c5 */ /* 0x000fcc0000000000 */
[----:B------:R-:W-:Y:S01]  /*1d50*/  IGMMA.64x16x32.S8.S8 R64, gdesc[UR4], RZ, !UPT, gsb0 ;  /* 0x00600000044079f1 */ /* 0x000fe2000c0410ff */
[----:B------:R-:W-:Y:S01]  /*1d60*/  UMOV UR6, UR10 ;  /* 0x0000000a00067c82 */ /* 0x000fe20008000000 */
[----:B------:R-:W-:Y:S01]  /*1d70*/  UMOV UR7, 0xc0000010 ;  /* 0xc000001000077882 */ /* 0x000fe20000000000 */
[----:B------:R-:W-:Y:S02]  /*1d80*/  UIADD3 UR10, UR8, 0xa0, URZ ;  /* 0x000000a0080a7890 */ /* 0x000fe4000fffe03f */
[----:B------:R-:W-:Y:S01]  /*1d90*/  UIADD3 UR8, UR8, 0xc0, URZ ;  /* 0x000000c008087890 */ /* 0x000fe2000fffe03f */
[----:B------:R-:W-:Y:S02]  /*1da0*/  WARPGROUP.DEPBAR.LE gsb0, 0x0 ;  /* 0x00008000000079c5 */ /* 0x000fe40000010000 */
[----:B------:R-:W-:-:S06]  /*1db0*/  WARPGROUP.ARRIVE ;  /* 0x00000000000079c5 */ /* 0x000fcc0000000000 */
[----:B------:R-:W-:Y:S01]  /*1dc0*/  IGMMA.64x16x32.S8.S8 R56, gdesc[UR4], RZ, !UPT, gsb0 ;  /* 0x00600000043879f1 */ /* 0x000fe2000c0410ff */
[----:B------:R-:W-:Y:S01]  /*1dd0*/  UMOV UR6, UR11 ;  /* 0x0000000b00067c82 */ /* 0x000fe20008000000 */
[----:B------:R-:W-:Y:S01]  /*1de0*/  UMOV UR7, 0xc0000010 ;  /* 0xc000001000077882 */ /* 0x000fe20000000000 */
        /* <DEDUP_REMOVED lines=17> */
[----:B------:R-:W-:Y:S03]  /*1f00*/  IGMMA.64x16x32.S8.S8 R24, gdesc[UR4], RZ, !UPT, gsb0 ;  /* 0x00600000041879f1 */ /* 0x000fe6000c0410ff */
[----:B------:R-:W-:Y:S02]  /*1f10*/  WARPGROUP.DEPBAR.LE gsb0, 0x0 ;  /* 0x00008000000079c5 */ /* 0x000fe40000010000 */
[----:B------:R-:W-:Y:S05]  /*1f20*/  @!P1 BRA `(.L_x_22) ;  /* 0x0000000400489947 */ /* 0x000fea0003800000 */
[----:B------:R-:W-:Y:S01]  /*1f30*/  UIADD3 UR8, UR38, 0x1, URZ ;  /* 0x0000000126087890 */ /* 0x000fe2000fffe03f */
[----:B------:R-:W-:Y:S01]  /*1f40*/  IMAD.U32 R0, RZ, RZ, UR42 ;  /* 0x0000002aff007e24 */ /* 0x000fe2000f8e00ff */
[----:B------:R-:W-:Y:S02]  /*1f50*/  UMOV UR9, UR38 ;  /* 0x0000002600097c82 */ /* 0x000fe40008000000 */
[----:B------:R-:W-:-:S04]  /*1f60*/  UISETP.NE.AND UP0, UPT, UR8, 0x29, UPT ;  /* 0x000000290800788c */ /* 0x000fc8000bf05270 */
[----:B------:R-:W-:Y:S02]  /*1f70*/  USEL UR4, URZ, 0x1, UP0 ;  /* 0x000000013f047887 */ /* 0x000fe40008000000 */
[----:B------:R-:W-:Y:S02]  /*1f80*/  USEL UR8, UR8, URZ, UP0 ;  /* 0x0000003f08087287 */ /* 0x000fe40008000000 */
[----:B------:R-:W-:-:S06]  /*1f90*/  ULOP3.LUT UR4, UR39, UR4, URZ, 0x3c, !UPT ;  /* 0x0000000427047292 */ /* 0x000fcc000f8e3c3f */
[----:B------:R-:W-:-:S07]  /*1fa0*/  IMAD.U32 R5, RZ, RZ, UR4 ;  /* 0x00000004ff057e24 */ /* 0x000fce000f8e00ff */
.L_x_29:
[----:B01----:R-:W-:Y:S05]  /*1fb0*/  @!P0 BRA `(.L_x_23) ;  /* 0x0000000000048947 */ /* 0x003fea0003800000 */
[----:B------:R-:W-:Y:S01]  /*1fc0*/  BPT.TRAP 0x1 ;  /* 0x000000040000795c */ /* 0x000fe20000300000 */
.L_x_23:
[----:B------:R-:W-:Y:S01]  /*1fd0*/  ULEA UR4, UR8, UR41, 0x3 ;  /* 0x0000002908047291 */ /* 0x000fe2000f8e183f */
[----:B------:R-:W-:-:S08]  /*1fe0*/  SHF.L.U32 R3, R5, 0x1f, RZ ;  /* 0x0000001f05037819 */ /* 0x000fd000000006ff */
[----:B------:R0:W1:Y:S01]  /*1ff0*/  SYNCS.PHASECHK.TRANS64.TRYWAIT P1, [UR4], R3 ;  /* 0x00000003ff0075a7 */ /* 0x0000620008020144 */
[----:B------:R-:W-:Y:S05]  /*2000*/  @!P0 BRA `(.L_x_24) ;  /* 0x0000000000048947 */ /* 0x000fea0003800000 */
[----:B------:R-:W-:Y:S01]  /*2010*/  BPT.TRAP 0x1 ;  /* 0x000000040000795c */ /* 0x000fe20000300000 */
.L_x_24:
[----:B-1----:R-:W-:Y:S05]  /*2020*/  @P1 BRA `(.L_x_25) ;  /* 0x0000000000081947 */ /* 0x002fea0003800000 */
[----:B------:R-:W1:Y:S02]  /*2030*/  SYNCS.PHASECHK.TRANS64.TRYWAIT P1, [UR4], R3 ;  /* 0x00000003ff0075a7 */ /* 0x000e640008020144 */
[----:B-1----:R-:W-:Y:S05]  /*2040*/  @!P1 BRA `(.L_x_26) ;  /* 0x0000006000989947 */ /* 0x002fea0003800000 */
.L_x_25:
[----:B------:R-:W-:Y:S01]  /*2050*/  ULEA UR4, UR8, UR45, 0x7 ;  /* 0x0000002d08047291 */ /* 0x000fe2000f8e383f */
[----:B------:R-:W-:Y:S01]  /*2060*/  WARPGROUP.ARRIVE ;  /* 0x00000000000079c5 */ /* 0x000fe20000000000 */
[----:B------:R-:W-:Y:S01]  /*2070*/  UIMAD UR10, UR8, 0xe0, UR46 ;  /* 0x000000e0080a78a4 */ /* 0x000fe2000f8e022e */
[----:B------:R-:W-:Y:S01]  /*2080*/  UMOV UR5, 0xc0000010 ;  /* 0xc000001000057882 */ /* 0x000fe20000000000 */
[----:B------:R-:W-:Y:S02]  /*2090*/  UMOV UR7, 0xc0000010 ;  /* 0xc000001000077882 */ /* 0x000fe40000000000 */
[----:B------:R-:W-:Y:S02]  /*20a0*/  UIADD3 UR11, UR10, 0x20, URZ ;  /* 0x000000200a0b7890 */ /* 0x000fe4000fffe03f */
[----:B------:R-:W-:Y:S02]  /*20b0*/  UIADD3 UR12, UR10, 0x40, URZ ;  /* 0x000000400a0c7890 */ /* 0x000fe4000fffe03f */
[----:B------:R-:W-:Y:S01]  /*20c0*/  UMOV UR6, UR10 ;  /* 0x0000000a00067c82 */ /* 0x000fe20008000000 */
[----:B------:R-:W-:Y:S01]  /*20d0*/  UIADD3 UR13, UR10, 0x60, URZ ;  /* 0x000000600a0d7890 */ /* 0x000fe2000fffe03f */
[----:B------:R-:W-:Y:S01]  /*20e0*/  IGMMA.64x16x32.S8.S8 R72, gdesc[UR4], R72, gsb0 ;  /* 0x00600000044879f1 */ /* 0x000fe20008041048 */
[----:B------:R-:W-:Y:S01]  /*20f0*/  UMOV UR6, UR11 ;  /* 0x0000000b00067c82 */ /* 0x000fe20008000000 */
[----:B------:R-:W-:Y:S01]  /*2100*/  UMOV UR7, 0xc0000010 ;  /* 0xc000001000077882 */ /* 0x000fe20000000000 */
[----:B------:R-:W-:Y:S01]  /*2110*/  UIADD3 UR11, UR10, 0x80, URZ ;  /* 0x000000800a0b7890 */ /* 0x000fe2000fffe03f */
[----:B------:R-:W-:-:S02]  /*2120*/  WARPGROUP.DEPBAR.LE gsb0, 0x0 ;  /* 0x00008000000079c5 */ /* 0x000fc40000010000 */
[----:B------:R-:W-:-:S06]  /*2130*/  WARPGROUP.ARRIVE ;  /* 0x00000000000079c5 */ /* 0x000fcc0000000000 */
[----:B------:R-:W-:Y:S01]  /*2140*/  IGMMA.64x16x32.S8.S8 R64, gdesc[UR4], R64, gsb0 ;  /* 0x00600000044079f1 */ /* 0x000fe20008041040 */
[----:B------:R-:W-:Y:S01]  /*2150*/  UMOV UR6, UR12 ;  /* 0x0000000c00067c82 */ /* 0x000fe20008000000 */
[----:B------:R-:W-:Y:S01]  /*2160*/  UMOV UR7, 0xc0000010 ;  /* 0xc000001000077882 */ /* 0x000fe20000000000 */
[----:B------:R-:W-:Y:S02]  /*2170*/  UIADD3 UR12, UR10, 0xa0, URZ ;  /* 0x000000a00a0c7890 */ /* 0x000fe4000fffe03f */
[----:B------:R-:W-:Y:S01]  /*2180*/  UIADD3 UR10, UR10, 0xc0, URZ ;  /* 0x000000c00a0a7890 */ /* 0x000fe2000fffe03f */
[----:B------:R-:W-:Y:S02]  /*2190*/  WARPGROUP.DEPBAR.LE gsb0, 0x0 ;  /* 0x00008000000079c5 */ /* 0x000fe40000010000 */
[----:B------:R-:W-:-:S06]  /*21a0*/  WARPGROUP.ARRIVE ;  /* 0x00000000000079c5 */ /* 0x000fcc0000000000 */
[----:B------:R-:W-:Y:S01]  /*21b0*/  IGMMA.64x16x32.S8.S8 R56, gdesc[UR4], R56, gsb0 ;  /* 0x00600000043879f1 */ /* 0x000fe20008041038 */
[----:B------:R-:W-:Y:S01]  /*21c0*/  UMOV UR6, UR13 ;  /* 0x0000000d00067c82 */ /* 0x000fe20008000000 */
[----:B------:R-:W-:Y:S01]  /*21d0*/  UMOV UR7, 0xc0000010 ;  /* 0xc000001000077882 */ /* 0x000fe20000000000 */
        /* <DEDUP_REMOVED lines=17> */
[----:B------:R-:W-:Y:S03]  /*22f0*/  IGMMA.64x16x32.S8.S8 R24, gdesc[UR4], R24, gsb0 ;  /* 0x00600000041879f1 */ /* 0x000fe60008041018 */
[----:B------:R-:W-:Y:S02]  /*2300*/  WARPGROUP.DEPBAR.LE gsb0, 0x0 ;  /* 0x00008000000079c5 */ /* 0x000fe40000010000 */
[----:B------:R-:W-:Y:S05]  /*2310*/  @!P0 BRA `(.L_x_27) ;  /* 0x0000000000048947 */ /* 0x000fea0003800000 */
[----:B------:R-:W-:Y:S01]  /*2320*/  BPT.TRAP 0x1 ;  /* 0x000000040000795c */ /* 0x000fe20000300000 */
.L_x_27:
[----:B------:R-:W-:Y:S01]  /*2330*/  ULEA UR4, UR9, UR41, 0x3 ;  /* 0x0000002909047291 */ /* 0x000fe2000f8e183f */
[----:B------:R-:W-:-:S03]  /*2340*/  ISETP.GT.U32.AND P1, PT, R23, 0x1, PT ;  /* 0x000000011700780c */ /* 0x000fc60003f24070 */
[----:B------:R-:W-:-:S04]  /*2350*/  UIADD3 UR4, UR4, 0x148, URZ ;  /* 0x0000014804047890 */ /* 0x000fc8000fffe03f */
[----:B------:R-:W-:-:S09]  /*2360*/  UPRMT UR4, URZ, 0x654, UR4 ;  /* 0x000006543f047896 */ /* 0x000fd20008000004 */
[----:B------:R-:W-:Y:S01]  /*2370*/  SYNCS.ARRIVE.TRANS64.RED.A1T0 RZ, [UR4], RZ ;  /* 0x000000ffffff79a7 */ /* 0x000fe20008100404 */
[----:B------:R-:W-:Y:S05]  /*2380*/  @P1 BRA `(.L_x_28) ;  /* 0x0000000000041947 */ /* 0x000fea0003800000 */
[----:B------:R-:W-:Y:S01]  /*2390*/  BPT.TRAP 0x1 ;  /* 0x000000040000795c */ /* 0x000fe20000300000 */
.L_x_28:
[----:B------:R-:W-:Y:S01]  /*23a0*/  UIADD3 UR8, UR8, 0x1, URZ ;  /* 0x0000000108087890 */ /* 0x000fe2000fffe03f */
[C---:B------:R-:W-:Y:S01]  /*23b0*/  ISETP.GT.AND P1, PT, R0.reuse, 0x1, PT ;  /* 0x000000010000780c */ /* 0x040fe20003f24270 */
[----:B------:R-:W-:Y:S01]  /*23c0*/  UIADD3 UR9, UR9, 0x1, URZ ;  /* 0x0000000109097890 */ /* 0x000fe2000fffe03f */
[----:B------:R-:W-:Y:S01]  /*23d0*/  VIADD R0, R0, 0xffffffff ;  /* 0xffffffff00007836 */ /* 0x000fe20000000000 */
[----:B------:R-:W-:Y:S02]  /*23e0*/  UISETP.NE.AND UP0, UPT, UR8, 0x29, UPT ;  /* 0x000000290800788c */ /* 0x000fe4000bf05270 */
[----:B------:R-:W-:Y:S02]  /*23f0*/  UISETP.NE.AND UP1, UPT, UR9, 0x29, UPT ;  /* 0x000000290900788c */ /* 0x000fe4000bf25270 */
[----:B------:R-:W-:Y:S02]  /*2400*/  USEL UR4, URZ, 0x1, UP0 ;  /* 0x000000013f047887 */ /* 0x000fe40008000000 */
[----:B------:R-:W-:-:S02]  /*2410*/  USEL UR8, UR8, URZ, UP0 ;  /* 0x0000003f08087287 */ /* 0x000fc40008000000 */
[----:B------:R-:W-:Y:S02]  /*2420*/  USEL UR9, UR9, URZ, UP1 ;  /* 0x0000003f09097287 */ /* 0x000fe40008800000 */
[----:B------:R-:W-:Y:S01]  /*2430*/  LOP3.LUT R5, R5, UR4, RZ, 0x3c, !PT ;  /* 0x0000000405057c12 */ /* 0x000fe2000f8e3cff */
[----:B------:R-:W-:Y:S09]  /*2440*/  @P1 BRA `(.L_x_29) ;  /* 0xfffffff800d81947 */ /* 0x000ff2000383ffff */
.L_x_22:
[----:B------:R-:W2:Y:S01]  /*2450*/  LDC R0, c[0x0][0x28c] ;  /* 0x0000a300ff007b82 */ /* 0x000ea20000000800 */
[----:B01----:R-:W-:-:S04]  /*2460*/  IMAD.U32 R3, RZ, RZ, UR49 ;  /* 0x00000031ff037e24 */ /* 0x003fc8000f8e00ff */
[----:B------:R0:W-:Y:S01]  /*2470*/  SYNCS.ARRIVE.TRANS64.A1T0 RZ, [R3+UR48], RZ ;  /* 0x000000ff03ff79a7 */ /* 0x0001e20008100030 */
[----:B--2---:R-:W-:-:S13]  /*2480*/  ISETP.GE.AND P1, PT, R0, 0x1, PT ;  /* 0x000000010000780c */ /* 0x004fda0003f26270 */
[----:B0-----:R-:W-:Y:S05]  /*2490*/  @!P1 BRA `(.L_x_30) ;  /* 0x0000000000349947 */ /* 0x001fea0003800000 */
[----:B------:R-:W-:Y:S05]  /*24a0*/  @!P0 BRA `(.L_x_31) ;  /* 0x0000000000048947 */ /* 0x000fea0003800000 */
[----:B------:R-:W-:Y:S01]  /*24b0*/  BPT.TRAP 0x1 ;  /* 0x000000040000795c */ /* 0x000fe20000300000 */
.L_x_31:
[----:B------:R-:W-:Y:S01]  /*24c0*/  UIADD3 UR6, UR38, UR42, URZ ;  /* 0x0000002a26067290 */ /* 0x000fe2000fffe03f */
[----:B------:R-:W-:-:S03]  /*24d0*/  ISETP.GT.U32.AND P0, PT, R23, 0x1, PT ;  /* 0x000000011700780c */ /* 0x000fc60003f04070 */
[----:B------:R-:W-:-:S04]  /*24e0*/  UIMAD.WIDE.U32 UR4, UR6, -0x3831f383, URZ ;  /* 0xc7ce0c7d060478a5 */ /* 0x000fc8000f8e003f */
[----:B------:R-:W-:-:S04]  /*24f0*/  USHF.R.U32.HI UR4, URZ, 0x5, UR5 ;  /* 0x000000053f047899 */ /* 0x000fc80008011605 */
[----:B------:R-:W-:-:S04]  /*2500*/  UIMAD UR6, UR4, -0x29, UR6 ;  /* 0xffffffd7040678a4 */ /* 0x000fc8000f8e0206 */
[----:B------:R-:W-:-:S04]  /*2510*/  ULEA UR6, UR6, UR41, 0x3 ;  /* 0x0000002906067291 */ /* 0x000fc8000f8e183f */
[----:B------:R-:W-:-:S04]  /*2520*/  UIADD3 UR6, UR6, 0x148, URZ ;  /* 0x0000014806067890 */ /* 0x000fc8000fffe03f */
[----:B------:R-:W-:-:S09]  /*2530*/  UPRMT UR6, URZ, 0x654, UR6 ;  /* 0x000006543f067896 */ /* 0x000fd20008000006 */
[----:B------:R-:W-:Y:S01]  /*2540*/  SYNCS.ARRIVE.TRANS64.RED.A1T0 RZ, [UR6], RZ ;  /* 0x000000ffffff79a7 */ /* 0x000fe20008100406 */
[----:B------:R-:W-:Y:S05]  /*2550*/  @P0 BRA `(.L_x_30) ;  /* 0x0000000000040947 */ /* 0x000fea0003800000 */
[----:B------:R-:W-:Y:S01]  /*2560*/  BPT.TRAP 0x1 ;  /* 0x000000040000795c */ /* 0x000fe20000300000 */
.L_x_30:
[----:B------:R-:W-:Y:S01]  /*2570*/  SHF.L.U32 R0, R91, 0x1f, RZ ;  /* 0x0000001f5b007819 */ /* 0x000fe200000006ff */
[----:B------:R-:W-:Y:S01]  /*2580*/  UIADD3 UR38, UR38, UR47, URZ ;  /* 0x0000002f26267290 */ /* 0x000fe2000fffe03f */
[----:B------:R-:W-:Y:S01]  /*2590*/  IMAD R13, R19, 0x70, RZ ;  /* 0x00000070130d7824 */ /* 0x000fe200078e02ff */
[----:B------:R-:W-:Y:S01]  /*25a0*/  UISETP.GE.U32.AND UP1, UPT, UR47, 0x29, UPT ;  /* 0x000000292f00788c */ /* 0x000fe2000bf26070 */
[----:B------:R-:W0:Y:S01]  /*25b0*/  SYNCS.PHASECHK.TRANS64.TRYWAIT P0, [UR43+0x8], R0 ;  /* 0x00000800ff0075a7 */ /* 0x000e22000800016b */
[----:B------:R-:W-:Y:S01]  /*25c0*/  UISETP.GT.U32.AND UP0, UPT, UR38, 0x28, UPT ;  /* 0x000000282600788c */ /* 0x000fe2000bf04070 */
[----:B------:R-:W-:Y:S01]  /*25d0*/  SHF.R.S32.HI R11, RZ, 0x1f, R18 ;  /* 0x0000001fff0b7819 */ /* 0x000fe20000011412 */
[----:B------:R-:W-:Y:S02]  /*25e0*/  UIMAD.WIDE.U32 UR4, UR38, -0x3831f383, URZ ;  /* 0xc7ce0c7d260478a5 */ /* 0x000fe4000f8e003f */
[----:B------:R-:W-:Y:S02]  /*25f0*/  UISETP.LT.U32.AND UP0, UPT, UR47, 0x29, UP0 ;  /* 0x000000292f00788c */ /* 0x000fe40008701070 */
[----:B------:R-:W-:-:S02]  /*2600*/  USHF.R.U32.HI UR4, URZ, 0x5, UR5 ;  /* 0x000000053f047899 */ /* 0x000fc40008011605 */
[----:B------:R-:W-:Y:S02]  /*2610*/  USEL UR6, URZ, 0x1, !UP0 ;  /* 0x000000013f067887 */ /* 0x000fe4000c000000 */
[----:B------:R-:W-:Y:S02]  /*2620*/  UIMAD UR38, UR4, -0x29, UR38 ;  /* 0xffffffd7042678a4 */ /* 0x000fe4000f8e0226 */
[----:B------:R-:W-:-:S04]  /*2630*/  ULOP3.LUT UR39, UR39, UR6, URZ, 0x3c, !UPT ;  /* 0x0000000627277292 */ /* 0x000fc8000f8e3c3f */
[----:B------:R-:W-:Y:S01]  /*2640*/  @UP1 ULOP3.LUT UR39, UR39, 0x1, UR4, 0x78, !UPT ;  /* 0x0000000127271892 */ /* 0x000fe2000f8e7804 */
[----:B0-----:R-:W-:Y:S11]  /*2650*/  @!P0 BRA `(.L_x_32) ;  /* 0x0000005c002c8947 */ /* 0x001ff60003800000 */
.L_x_211:
[----:B0-----:R-:W-:Y:S01]  /*2660*/  IMAD.SHL.U32 R0, R22, 0x40, RZ ;  /* 0x0000004016007824 */ /* 0x001fe200078e00ff */
[----:B------:R-:W-:Y:S01]  /*2670*/  ULDC UR6, c[0x0][0x284] ;  /* 0x0000a10000067ab9 */ /* 0x000fe20000000800 */
[----:B------:R-:W-:Y:S02]  /*2680*/  ULDC.64 UR4, c[0x0][0x5d0] ;  /* 0x0001740000047ab9 */ /* 0x000fe40000000a00 */
[----:B------:R-:W-:Y:S01]  /*2690*/  IMAD R3, R11, UR4, RZ ;  /* 0x000000040b037c24 */ /* 0x000fe2000f8e02ff */
[----:B------:R-:W-:Y:S01]  /*26a0*/  ISETP.GE.AND P0, PT, R0, UR6, PT ;  /* 0x0000000600007c0c */ /* 0x000fe2000bf06270 */
[C---:B------:R-:W-:Y:S01]  /*26b0*/  IMAD.WIDE.U32 R4, R18.reuse, UR4, R84 ;  /* 0x0000000412047c25 */ /* 0x040fe2000f8e0054 */
[----:B------:R-:W-:Y:S02]  /*26c0*/  ULDC UR4, c[0x0][0x288] ;  /* 0x0000a20000047ab9 */ /* 0x000fe40000000800 */
[----:B------:R-:W-:Y:S01]  /*26d0*/  ISETP.GE.OR P0, PT, R13, UR4, P0 ;  /* 0x000000040d007c0c */ /* 0x000fe20008706670 */
[----:B------:R-:W-:Y:S01]  /*26e0*/  IMAD R6, R18, UR5, R3 ;  /* 0x0000000512067c24 */ /* 0x000fe2000f8e0203 */
[----:B------:R-:W-:-:S02]  /*26f0*/  SHF.R.S32.HI R3, RZ, 0x1f, R13 ;  /* 0x0000001fff037819 */ /* 0x000fc4000001140d */
[----:B------:R-:W-:-:S04]  /*2700*/  IADD3 R4, P1, R13, R4, RZ ;  /* 0x000000040d047210 */ /* 0x000fc80007f3e0ff */
[----:B------:R-:W-:-:S05]  /*2710*/  IADD3.X R5, R3, R5, R6, P1, !PT ;  /* 0x0000000503057210 */ /* 0x000fca0000ffe406 */
[----:B------:R-:W-:Y:S05]  /*2720*/  @P0 BRA `(.L_x_33) ;  /* 0x0000002c00fc0947 */ /* 0x000fea0003800000 */
[----:B------:R-:W0:Y:S01]  /*2730*/  LDC.64 R8, c[0x0][0x5c8] ;  /* 0x00017200ff087b82 */ /* 0x000e220000000a00 */
[----:B------:R-:W-:Y:S01]  /*2740*/  IMAD.WIDE R14, R22, 0x40, R82 ;  /* 0x00000040160e7825 */ /* 0x000fe200078e0252 */
[----:B------:R-:W-:Y:S01]  /*2750*/  ULDC.64 UR4, c[0x0][0x5c0] ;  /* 0x0001700000047ab9 */ /* 0x000fe20000000a00 */
[----:B------:R-:W-:Y:S02]  /*2760*/  BSSY B0, `(.L_x_33) ;  /* 0x00002fb000007945 */ /* 0x000fe40003800000 */
[----:B------:R-:W-:Y:S02]  /*2770*/  IMAD.IADD R0, R89, 0x1, -R0 ;  /* 0x0000000159007824 */ /* 0x000fe400078e0a00 */
[----:B------:R-:W-:Y:S02]  /*2780*/  IMAD.IADD R19, R86, 0x1, -R13 ;  /* 0x0000000156137824 */ /* 0x000fe400078e0a0d */
[-C--:B0-----:R-:W-:Y:S02]  /*2790*/  IMAD R6, R15, R8.reuse, RZ ;  /* 0x000000080f067224 */ /* 0x081fe400078e02ff */
[----:B------:R-:W-:-:S04]  /*27a0*/  IMAD.WIDE.U32 R4, R14, R8, R4 ;  /* 0x000000080e047225 */ /* 0x000fc800078e0004 */
[----:B------:R-:W-:Y:S01]  /*27b0*/  IMAD R7, R14, R9, R6 ;  /* 0x000000090e077224 */ /* 0x000fe200078e0206 */
[----:B------:R-:W-:-:S03]  /*27c0*/  IADD3 R4, P0, R4, UR4, RZ ;  /* 0x0000000404047c10 */ /* 0x000fc6000ff1e0ff */
[----:B------:R-:W-:Y:S01]  /*27d0*/  IMAD.IADD R7, R5, 0x1, R7 ;  /* 0x0000000105077824 */ /* 0x000fe200078e0207 */
[----:B------:R-:W-:-:S04]  /*27e0*/  LEA R6, P1, R8, R4, 0x3 ;  /* 0x0000000408067211 */ /* 0x000fc800078218ff */
[----:B------:R-:W-:Y:S02]  /*27f0*/  IADD3.X R5, R7, UR5, RZ, P0, !PT ;  /* 0x0000000507057c10 */ /* 0x000fe400087fe4ff */
[----:B-----5:R-:W-:Y:S02]  /*2800*/  ISETP.NE.AND P0, PT, R81, RZ, PT ;  /* 0x000000ff5100720c */ /* 0x020fe40003f05270 */
[----:B------:R-:W-:-:S11]  /*2810*/  LEA.HI.X R7, R8, R5, R9, 0x3, P1 ;  /* 0x0000000508077211 */ /* 0x000fd600008f1c09 */
[----:B------:R-:W-:Y:S05]  /*2820*/  @!P0 BRA `(.L_x_34) ;  /* 0x0000002000a88947 */ /* 0x000fea0003800000 */
[----:B------:R-:W0:Y:S01]  /*2830*/  LDC.64 R92, c[0x0][0x5b0] ;  /* 0x00016c00ff5c7b82 */ /* 0x000e220000000a00 */
[----:B------:R-:W-:Y:S01]  /*2840*/  ULDC.64 UR4, c[0x0][0x5b8] ;  /* 0x00016e0000047ab9 */ /* 0x000fe20000000a00 */
[----:B------:R-:W-:Y:S01]  /*2850*/  BSSY B1, `(.L_x_35) ;  /* 0x0000010000017945 */ /* 0x000fe20003800000 */
[----:B------:R-:W-:-:S04]  /*2860*/  IMAD.WIDE.U32 R8, R18, UR4, R84 ;  /* 0x0000000412087c25 */ /* 0x000fc8000f8e0054 */
[----:B------:R-:W-:Y:S01]  /*2870*/  IMAD R11, R11, UR4, RZ ;  /* 0x000000040b0b7c24 */ /* 0x000fe2000f8e02ff */
[----:B------:R-:W1:Y:S01]  /*2880*/  LDC.64 R94, c[0x0][0x5a8] ;  /* 0x00016a00ff5e7b82 */ /* 0x000e620000000a00 */
[----:B------:R-:W-:Y:S02]  /*2890*/  IADD3 R12, P0, R13, R8, RZ ;  /* 0x000000080d0c7210 */ /* 0x000fe40007f1e0ff */
[----:B------:R-:W-:-:S05]  /*28a0*/  IMAD R11, R18, UR5, R11 ;  /* 0x00000005120b7c24 */ /* 0x000fca000f8e020b */
[----:B------:R-:W-:Y:S02]  /*28b0*/  IADD3.X R13, R3, R9, R11, P0, !PT ;  /* 0x00000009030d7210 */ /* 0x000fe400007fe40b */
[----:B------:R-:W-:-:S04]  /*28c0*/  ISETP.GE.AND P0, PT, R0, 0x1, PT ;  /* 0x000000010000780c */ /* 0x000fc80003f06270 */
[----:B------:R-:W-:Y:S01]  /*28d0*/  ISETP.LT.OR P4, PT, R19, 0x1, !P0 ;  /* 0x000000011300780c */ /* 0x000fe20004781670 */
[-C--:B0-----:R-:W-:Y:S02]  /*28e0*/  IMAD R3, R15, R92.reuse, RZ ;  /* 0x0000005c0f037224 */ /* 0x081fe400078e02ff */
[----:B------:R-:W-:-:S04]  /*28f0*/  IMAD.WIDE.U32 R8, R14, R92, R12 ;  /* 0x0000005c0e087225 */ /* 0x000fc800078e000c */
[----:B------:R-:W-:Y:S01]  /*2900*/  IMAD R21, R14, R93, R3 ;  /* 0x0000005d0e157224 */ /* 0x000fe200078e0203 */
[----:B-1----:R-:W-:-:S04]  /*2910*/  IADD3 R8, P1, R8, R94, RZ ;  /* 0x0000005e08087210 */ /* 0x002fc80007f3e0ff */
[----:B------:R-:W-:Y:S01]  /*2920*/  IADD3.X R9, R95, R9, R21, P1, !PT ;  /* 0x000000095f097210 */ /* 0x000fe20000ffe415 */
[----:B------:R-:W-:Y:S08]  /*2930*/  @P4 BRA `(.L_x_36) ;  /* 0x0000000000044947 */ /* 0x000ff00003800000 */
[----:B------:R0:W5:Y:S02]  /*2940*/  LDG.E.U8 R90, desc[UR36][R8.64] ;  /* 0x00000024085a7981 */ /* 0x000164000c1e1100 */
.L_x_36:
[----:B------:R-:W-:Y:S05]  /*2950*/  BSYNC B1 ;  /* 0x0000000000017941 */ /* 0x000fea0003800000 */
.L_x_35:
[----:B-----5:R-:W-:Y:S01]  /*2960*/  LOP3.LUT R3, R90, 0xffff, RZ, 0xc0, !PT ;  /* 0x0000ffff5a037812 */ /* 0x020fe200078ec0ff */
[C---:B------:R-:W-:Y:S01]  /*2970*/  IMAD.SHL.U32 R10, R92.reuse, 0x8, RZ ;  /* 0x000000085c0a7824 */ /* 0x040fe200078e00ff */
[----:B------:R-:W-:Y:S01]  /*2980*/  ISETP.LT.OR P1, PT, R19, 0x2, !P0 ;  /* 0x000000021300780c */ /* 0x000fe20004721670 */
[----:B------:R-:W-:Y:S01]  /*2990*/  BSSY B1, `(.L_x_37) ;  /* 0x000000d000017945 */ /* 0x000fe20003800000 */
[----:B------:R-:W-:Y:S02]  /*29a0*/  PRMT R18, R3, 0x8880, RZ ;  /* 0x0000888003127816 */ /* 0x000fe400000000ff */
[----:B------:R-:W-:-:S03]  /*29b0*/  SHF.L.U64.HI R11, R92, 0x3, R93 ;  /* 0x000000035c0b7819 */ /* 0x000fc6000001025d */
[----:B------:R-:W-:Y:S02]  /*29c0*/  IMAD R3, R18, R81, RZ ;  /* 0x0000005112037224 */ /* 0x000fe400078e02ff */
[----:B------:R-:W-:-:S04]  /*29d0*/  IMAD.WIDE.U32 R10, R14, R92, R10 ;  /* 0x0000005c0e0a7225 */ /* 0x000fc800078e000a */
[----:B------:R-:W-:Y:S01]  /*29e0*/  @!P4 IMAD R15, R72, R80, R3 ;  /* 0x00000050480fc224 */ /* 0x000fe200078e0203 */
[----:B------:R-:W-:Y:S01]  /*29f0*/  IADD3 R10, P2, P3, R12, R94, R10 ;  /* 0x0000005e0c0a7210 */ /* 0x000fe20007b5e00a */
[----:B------:R-:W-:-:S03]  /*2a00*/  IMAD.IADD R18, R21, 0x1, R11 ;  /* 0x0000000115127824 */ /* 0x000fc600078e020b */
[----:B------:R1:W-:Y:S01]  /*2a10*/  @!P4 STG.E.U8 desc[UR36][R4.64], R15 ;  /* 0x0000000f0400c986 */ /* 0x0003e2000c101124 */
[----:B------:R-:W-:Y:S08]  /*2a20*/  @P1 BRA `(.L_x_38) ;  /* 0x00000000000c1947 */ /* 0x000ff00003800000 */
[----:B------:R-:W2:Y:S02]  /*2a30*/  LDG.E.U8 R90, desc[UR36][R8.64+0x1] ;  /* 0x00000124085a7981 */ /* 0x000ea4000c1e1100 */
[----:B--2---:R-:W-:-:S05]  /*2a40*/  PRMT R14, R90, 0x8880, RZ ;  /* 0x000088805a0e7816 */ /* 0x004fca00000000ff */
[----:B------:R-:W-:-:S07]  /*2a50*/  IMAD R3, R14, R81, RZ ;  /* 0x000000510e037224 */ /* 0x000fce00078e02ff */
.L_x_38:
[----:B------:R-:W-:Y:S05]  /*2a60*/  BSYNC B1 ;  /* 0x0000000000017941 */ /* 0x000fea0003800000 */
.L_x_37:
[----:B------:R-:W-:Y:S01]  /*2a70*/  @!P1 IMAD R73, R73, R80, R3 ;  /* 0x0000005049499224 */ /* 0x000fe200078e0203 */
[----:B------:R-:W-:Y:S01]  /*2a80*/  ISETP.GE.AND P0, PT, R0, 0x9, PT ;  /* 0x000000090000780c */ /* 0x000fe20003f06270 */
[----:B------:R-:W-:Y:S01]  /*2a90*/  BSSY B1, `(.L_x_39) ;  /* 0x000000d000017945 */ /* 0x000fe20003800000 */
[----:B------:R-:W-:Y:S02]  /*2aa0*/  IADD3.X R11, R13, R95, R18, P2, P3 ;  /* 0x0000005f0d0b7210 */ /* 0x000fe400017e6412 */
[----:B------:R2:W-:Y:S01]  /*2ab0*/  @!P1 STG.E.U8 desc[UR36][R4.64+0x1], R73 ;  /* 0x0000014904009986 */ /* 0x0005e2000c101124 */
[C---:B------:R-:W-:Y:S02]  /*2ac0*/  ISETP.LT.OR P1, PT, R19.reuse, 0x1, !P0 ;  /* 0x000000011300780c */ /* 0x040fe40004721670 */
[C---:B------:R-:W-:Y:S02]  /*2ad0*/  ISETP.GE.AND P3, PT, R19.reuse, 0x9, PT ;  /* 0x000000091300780c */ /* 0x040fe40003f66270 */
[----:B------:R-:W-:-:S02]  /*2ae0*/  ISETP.GE.AND P2, PT, R19, 0xa, PT ;  /* 0x0000000a1300780c */ /* 0x000fc40003f46270 */
[----:B------:R-:W-:Y:S02]  /*2af0*/  ISETP.LT.OR P0, PT, R19, 0x2, !P0 ;  /* 0x000000021300780c */ /* 0x000fe40004701670 */
[C---:B------:R-:W-:Y:S02]  /*2b00*/  ISETP.LT.OR P5, PT, R0.reuse, 0x1, !P3 ;  /* 0x000000010000780c */ /* 0x040fe40005fa1670 */
[----:B------:R-:W-:-:S03]  /*2b10*/  ISETP.LT.OR P4, PT, R0, 0x1, !P2 ;  /* 0x000000010000780c */ /* 0x000fc60005781670 */
[----:B--2---:R-:W-:Y:S10]  /*2b20*/  @P1 BRA `(.L_x_40) ;  /* 0x00000000000c1947 */ /* 0x004ff40003800000 */
[----:B------:R-:W2:Y:S02]  /*2b30*/  LDG.E.U8 R90, desc[UR36][R10.64] ;  /* 0x000000240a5a7981 */ /* 0x000ea4000c1e1100 */
[----:B--2---:R-:W-:-:S05]  /*2b40*/  PRMT R12, R90, 0x8880, RZ ;  /* 0x000088805a0c7816 */ /* 0x004fca00000000ff */
[----:B------:R-:W-:-:S07]  /*2b50*/  IMAD R3, R12, R81, RZ ;  /* 0x000000510c037224 */ /* 0x000fce00078e02ff */
.L_x_40:
[----:B------:R-:W-:Y:S05]  /*2b60*/  BSYNC B1 ;  /* 0x0000000000017941 */ /* 0x000fea0003800000 */
.L_x_39:
[----:B------:R-:W-:Y:S01]  /*2b70*/  @!P1 IMAD R13, R74, R80, R3 ;  /* 0x000000504a0d9224 */ /* 0x000fe200078e0203 */
[----:B------:R-:W-:Y:S04]  /*2b80*/  BSSY B1, `(.L_x_41) ;  /* 0x0000006000017945 */ /* 0x000fe80003800000 */
[----:B------:R2:W-:Y:S01]  /*2b90*/  @!P1 STG.E.U8 desc[UR36][R6.64], R13 ;  /* 0x0000000d06009986 */ /* 0x0005e2000c101124 */
[----:B------:R-:W-:Y:S05]  /*2ba0*/  @P0 BRA `(.L_x_42) ;  /* 0x00000000000c0947 */ /* 0x000fea0003800000 */
[----:B------:R-:W3:Y:S02]  /*2bb0*/  LDG.E.U8 R90, desc[UR36][R10.64+0x1] ;  /* 0x000001240a5a7981 */ /* 0x000ee4000c1e1100 */
[----:B---3--:R-:W-:-:S05]  /*2bc0*/  PRMT R12, R90, 0x8880, RZ ;  /* 0x000088805a0c7816 */ /* 0x008fca00000000ff */
[----:B------:R-:W-:-:S07]  /*2bd0*/  IMAD R3, R12, R81, RZ ;  /* 0x000000510c037224 */ /* 0x000fce00078e02ff */
.L_x_42:
[----:B------:R-:W-:Y:S05]  /*2be0*/  BSYNC B1 ;  /* 0x0000000000017941 */ /* 0x000fea0003800000 */
.L_x_41:
[----:B------:R-:W-:Y:S01]  /*2bf0*/  @!P0 IMAD R75, R75, R80, R3 ;  /* 0x000000504b4b8224 */ /* 0x000fe200078e0203 */
[----:B------:R-:W-:Y:S04]  /*2c00*/  BSSY B1, `(.L_x_43) ;  /* 0x0000006000017945 */ /* 0x000fe80003800000 */
[----:B------:R3:W-:Y:S01]  /*2c10*/  @!P0 STG.E.U8 desc[UR36][R6.64+0x1], R75 ;  /* 0x0000014b06008986 */ /* 0x0007e2000c101124 */
[----:B------:R-:W-:Y:S05]  /*2c20*/  @P5 BRA `(.L_x_44) ;  /* 0x00000000000c5947 */ /* 0x000fea0003800000 */
[----:B------:R-:W4:Y:S02]  /*2c30*/  LDG.E.U8 R90, desc[UR36][R8.64+0x8] ;  /* 0x00000824085a7981 */ /* 0x000f24000c1e1100 */
[----:B----4-:R-:W-:-:S05]  /*2c40*/  PRMT R12, R90, 0x8880, RZ ;  /* 0x000088805a0c7816 */ /* 0x010fca00000000ff */
[----:B------:R-:W-:-:S07]  /*2c50*/  IMAD R3, R12, R81, RZ ;  /* 0x000000510c037224 */ /* 0x000fce00078e02ff */
.L_x_44:
[----:B------:R-:W-:Y:S05]  /*2c60*/  BSYNC B1 ;  /* 0x0000000000017941 */ /* 0x000fea0003800000 */
.L_x_43:
[----:B--2---:R-:W-:Y:S01]  /*2c70*/  @!P5 IMAD R13, R76, R80, R3 ;  /* 0x000000504c0dd224 */ /* 0x004fe200078e0203 */
[----:B------:R-:W-:Y:S04]  /*2c80*/  BSSY B1, `(.L_x_45) ;  /* 0x0000006000017945 */ /* 0x000fe80003800000 */
[----:B------:R2:W-:Y:S01]  /*2c90*/  @!P5 STG.E.U8 desc[UR36][R4.64+0x8], R13 ;  /* 0x0000080d0400d986 */ /* 0x0005e2000c101124 */
[----:B------:R-:W-:Y:S05]  /*2ca0*/  @P4 BRA `(.L_x_46) ;  /* 0x00000000000c4947 */ /* 0x000fea0003800000 */
[----:B------:R-:W4:Y:S02]  /*2cb0*/  LDG.E.U8 R90, desc[UR36][R8.64+0x9] ;  /* 0x00000924085a7981 */ /* 0x000f24000c1e1100 */
[----:B----4-:R-:W-:-:S05]  /*2cc0*/  PRMT R12, R90, 0x8880, RZ ;  /* 0x000088805a0c7816 */ /* 0x010fca00000000ff */
[----:B------:R-:W-:-:S07]  /*2cd0*/  IMAD R3, R12, R81, RZ ;  /* 0x000000510c037224 */ /* 0x000fce00078e02ff */
.L_x_46:
[----:B------:R-:W-:Y:S05]  /*2ce0*/  BSYNC B1 ;  /* 0x0000000000017941 */ /* 0x000fea0003800000 */
.L_x_45:
[C---:B------:R-:W-:Y:S01]  /*2cf0*/  ISETP.LT.OR P3, PT, R0.reuse, 0x9, !P3 ;  /* 0x000000090000780c */ /* 0x040fe20005f61670 */
[----:B------:R-:W-:Y:S01]  /*2d00*/  @!P4 IMAD R77, R77, R80, R3 ;  /* 0x000000504d4dc224 */ /* 0x000fe200078e0203 */
[C---:B------:R-:W-:Y:S01]  /*2d10*/  ISETP.GE.AND P1, PT, R19.reuse, 0x11, PT ;  /* 0x000000111300780c */ /* 0x040fe20003f26270 */
[----:B------:R-:W-:Y:S01]  /*2d20*/  BSSY B1, `(.L_x_47) ;  /* 0x000000a000017945 */ /* 0x000fe20003800000 */
[----:B------:R-:W-:Y:S02]  /*2d30*/  ISETP.GE.AND P0, PT, R19, 0x12, PT ;  /* 0x000000121300780c */ /* 0x000fe40003f06270 */
[----:B------:R4:W-:Y:S01]  /*2d40*/  @!P4 STG.E.U8 desc[UR36][R4.64+0x9], R77 ;  /* 0x0000094d0400c986 */ /* 0x0009e2000c101124 */
[C---:B------:R-:W-:Y:S02]  /*2d50*/  ISETP.LT.OR P2, PT, R0.reuse, 0x9, !P2 ;  /* 0x000000090000780c */ /* 0x040fe40005741670 */
[C---:B------:R-:W-:Y:S02]  /*2d60*/  ISETP.LT.OR P5, PT, R0.reuse, 0x1, !P1 ;  /* 0x000000010000780c */ /* 0x040fe40004fa1670 */
[----:B------:R-:W-:-:S02]  /*2d70*/  ISETP.LT.OR P4, PT, R0, 0x1, !P0 ;  /* 0x000000010000780c */ /* 0x000fc40004781670 */
[----:B------:R-:W-:Y:S11]  /*2d80*/  @P3 BRA `(.L_x_48) ;  /* 0x00000000000c3947 */ /* 0x000ff60003800000 */
[----:B------:R-:W5:Y:S02]  /*2d90*/  LDG.E.U8 R90, desc[UR36][R10.64+0x8] ;  /* 0x000008240a5a7981 */ /* 0x000f64000c1e1100 */
[----:B-----5:R-:W-:-:S05]  /*2da0*/  PRMT R12, R90, 0x8880, RZ ;  /* 0x000088805a0c7816 */ /* 0x020fca00000000ff */
[----:B------:R-:W-:-:S07]  /*2db0*/  IMAD R3, R12, R81, RZ ;  /* 0x000000510c037224 */ /* 0x000fce00078e02ff */
.L_x_48:
[----:B------:R-:W-:Y:S05]  /*2dc0*/  BSYNC B1 ;  /* 0x0000000000017941 */ /* 0x000fea0003800000 */
.L_x_47:
[----:B--2---:R-:W-:Y:S01]  /*2dd0*/  @!P3 IMAD R13, R78, R80, R3 ;  /* 0x000000504e0db224 */ /* 0x004fe200078e0203 */
[----:B------:R-:W-:Y:S04]  /*2de0*/  BSSY B1, `(.L_x_49) ;  /* 0x0000006000017945 */ /* 0x000fe80003800000 */
[----:B------:R2:W-:Y:S01]  /*2df0*/  @!P3 STG.E.U8 desc[UR36][R6.64+0x8], R13 ;  /* 0x0000080d0600b986 */ /* 0x0005e2000c101124 */
[----:B------:R-:W-:Y:S05]  /*2e00*/  @P2 BRA `(.L_x_50) ;  /* 0x00000000000c2947 */ /* 0x000fea0003800000 */
[----:B------:R-:W5:Y:S02]  /*2e10*/  LDG.E.U8 R90, desc[UR36][R10.64+0x9] ;  /* 0x000009240a5a7981 */ /* 0x000f64000c1e1100 */
[----:B-----5:R-:W-:-:S05]  /*2e20*/  PRMT R12, R90, 0x8880, RZ ;  /* 0x000088805a0c7816 */ /* 0x020fca00000000ff */
[----:B------:R-:W-:-:S07]  /*2e30*/  IMAD R3, R12, R81, RZ ;  /* 0x000000510c037224 */ /* 0x000fce00078e02ff */
.L_x_50:
[----:B------:R-:W-:Y:S05]  /*2e40*/  BSYNC B1 ;  /* 0x0000000000017941 */ /* 0x000fea0003800000 */
.L_x_49:
[----:B------:R-:W-:Y:S01]  /*2e50*/  @!P2 IMAD R79, R79, R80, R3 ;  /* 0x000000504f4fa224 */ /* 0x000fe200078e0203 */
[----:B------:R-:W-:Y:S04]  /*2e60*/  BSSY B1, `(.L_x_51) ;  /* 0x0000006000017945 */ /* 0x000fe80003800000 */
[----:B------:R0:W-:Y:S01]  /*2e70*/  @!P2 STG.E.U8 desc[UR36][R6.64+0x9], R79 ;  /* 0x0000094f0600a986 */ /* 0x0001e2000c101124 */
[----:B------:R-:W-:Y:S05]  /*2e80*/  @P5 BRA `(.L_x_52) ;  /* 0x00000000000c5947 */ /* 0x000fea0003800000 */
[----:B------:R-:W5:Y:S02]  /*2e90*/  LDG.E.U8 R90, desc[UR36][R8.64+0x10] ;  /* 0x00001024085a7981 */ /* 0x000f64000c1e1100 */
[----:B-----5:R-:W-:-:S05]  /*2ea0*/  PRMT R12, R90, 0x8880, RZ ;  /* 0x000088805a0c7816 */ /* 0x020fca00000000ff */
[----:B------:R-:W-:-:S07]  /*2eb0*/  IMAD R3, R12, R81, RZ ;  /* 0x000000510c037224 */ /* 0x000fce00078e02ff */
.L_x_52:
[----:B------:R-:W-:Y:S05]  /*2ec0*/  BSYNC B1 ;  /* 0x0000000000017941 */ /* 0x000fea0003800000 */
.L_x_51:
[----:B--2---:R-:W-:Y:S01]  /*2ed0*/  @!P5 IMAD R13, R64, R80, R3 ;  /* 0x00000050400dd224 */ /* 0x004fe200078e0203 */
[----:B------:R-:W-:Y:S04]  /*2ee0*/  BSSY B1, `(.L_x_53) ;  /* 0x0000006000017945 */ /* 0x000fe80003800000 */
[----:B------:R2:W-:Y:S01]  /*2ef0*/  @!P5 STG.E.U8 desc[UR36][R4.64+0x10], R13 ;  /* 0x0000100d0400d986 */ /* 0x0005e2000c101124 */
[----:B------:R-:W-:Y:S05]  /*2f00*/  @P4 BRA `(.L_x_54) ;  /* 0x00000000000c4947 */ /* 0x000fea0003800000 */
[----:B------:R-:W5:Y:S02]  /*2f10*/  LDG.E.U8 R90, desc[UR36][R8.64+0x11] ;  /* 0x00001124085a7981 */ /* 0x000f64000c1e1100 */
[----:B-----5:R-:W-:-:S05]  /*2f20*/  PRMT R12, R90, 0x8880, RZ ;  /* 0x000088805a0c7816 */ /* 0x020fca00000000ff */
[----:B------:R-:W-:-:S07]  /*2f30*/  IMAD R3, R12, R81, RZ ;  /* 0x000000510c037224 */ /* 0x000fce00078e02ff */
.L_x_54:
[----:B------:R-:W-:Y:S05]  /*2f40*/  BSYNC B1 ;  /* 0x0000000000017941 */ /* 0x000fea0003800000 */
.L_x_53:
        /* <DEDUP_REMOVED lines=13> */
.L_x_56:
[----:B------:R-:W-:Y:S05]  /*3020*/  BSYNC B1 ;  /* 0x0000000000017941 */ /* 0x000fea0003800000 */
.L_x_55:
[----:B--2---:R-:W-:Y:S01]  /*3030*/  @!P1 IMAD R13, R66, R80, R3 ;  /* 0x00000050420d9224 */ /* 0x004fe200078e0203 */
[----:B------:R-:W-:Y:S04]  /*3040*/  BSSY B1, `(.L_x_57) ;  /* 0x0000006000017945 */ /* 0x000fe80003800000 */
[----:B------:R2:W-:Y:S01]  /*3050*/  @!P1 STG.E.U8 desc[UR36][R6.64+0x10], R13 ;  /* 0x0000100d06009986 */ /* 0x0005e2000c101124 */
[----:B------:R-:W-:Y:S05]  /*3060*/  @P0 BRA `(.L_x_58) ;  /* 0x00000000000c0947 */ /* 0x000fea0003800000 */
[----:B------:R-:W5:Y:S02]  /*3070*/  LDG.E.U8 R90, desc[UR36][R10.64+0x11] ;  /* 0x000011240a5a7981 */ /* 0x000f64000c1e1100 */
[----:B-----5:R-:W-:-:S05]  /*3080*/  PRMT R12, R90, 0x8880, RZ ;  /* 0x000088805a0c7816 */ /* 0x020fca00000000ff */
[----:B------:R-:W-:-:S07]  /*3090*/  IMAD R3, R12, R81, RZ ;  /* 0x000000510c037224 */ /* 0x000fce00078e02ff */
.L_x_58:
[----:B------:R-:W-:Y:S05]  /*30a0*/  BSYNC B1 ;  /* 0x0000000000017941 */ /* 0x000fea0003800000 */
.L_x_57:
[----:B------:R-:W-:Y:S01]  /*30b0*/  @!P0 IMAD R67, R67, R80, R3 ;  /* 0x0000005043438224 */ /* 0x000fe200078e0203 */
[----:B------:R-:W-:Y:S04]  /*30c0*/  BSSY B1, `(.L_x_59) ;  /* 0x0000006000017945 */ /* 0x000fe80003800000 */
[----:B------:R0:W-:Y:S01]  /*30d0*/  @!P0 STG.E.U8 desc[UR36][R6.64+0x11], R67 ;  /* 0x0000114306008986 */ /* 0x0001e2000c101124 */
[----:B------:R-:W-:Y:S05]  /*30e0*/  @P5 BRA `(.L_x_60) ;  /* 0x00000000000c5947 */ /* 0x000fea0003800000 */
[----:B------:R-:W5:Y:S02]  /*30f0*/  LDG.E.U8 R90, desc[UR36][R8.64+0x18] ;  /* 0x00001824085a7981 */ /* 0x000f64000c1e1100 */
[----:B-----5:R-:W-:-:S05]  /*3100*/  PRMT R12, R90, 0x8880, RZ ;  /* 0x000088805a0c7816 */ /* 0x020fca00000000ff */
[----:B------:R-:W-:-:S07]  /*3110*/  IMAD R3, R12, R81, RZ ;  /* 0x000000510c037224 */ /* 0x000fce00078e02ff */
.L_x_60:
[----:B------:R-:W-:Y:S05]  /*3120*/  BSYNC B1 ;  /* 0x0000000000017941 */ /* 0x000fea0003800000 */
.L_x_59:
[----:B--2---:R-:W-:Y:S01]  /*3130*/  @!P5 IMAD R13, R68, R80, R3 ;  /* 0x00000050440dd224 */ /* 0x004fe200078e0203 */
[----:B------:R-:W-:Y:S04]  /*3140*/  BSSY B1, `(.L_x_61) ;  /* 0x0000006000017945 */ /* 0x000fe80003800000 */
[----:B------:R2:W-:Y:S01]  /*3150*/  @!P5 STG.E.U8 desc[UR36][R4.64+0x18], R13 ;  /* 0x0000180d0400d986 */ /* 0x0005e2000c101124 */
[----:B------:R-:W-:Y:S05]  /*3160*/  @P4 BRA `(.L_x_62) ;  /* 0x00000000000c4947 */ /* 0x000fea0003800000 */
[----:B------:R-:W5:Y:S02]  /*3170*/  LDG.E.U8 R90, desc[UR36][R8.64+0x19] ;  /* 0x00001924085a7981 */ /* 0x000f64000c1e1100 */
[----:B-----5:R-:W-:-:S05]  /*3180*/  PRMT R12, R90, 0x8880, RZ ;  /* 0x000088805a0c7816 */ /* 0x020fca00000000ff */
[----:B------:R-:W-:-:S07]  /*3190*/  IMAD R3, R12, R81, RZ ;  /* 0x000000510c037224 */ /* 0x000fce00078e02ff */
.L_x_62:
[----:B------:R-:W-:Y:S05]  /*31a0*/  BSYNC B1 ;  /* 0x0000000000017941 */ /* 0x000fea0003800000 */
.L_x_61:
        /* <DEDUP_REMOVED lines=13> */
.L_x_64:
[----:B------:R-:W-:Y:S05]  /*3280*/  BSYNC B1 ;  /* 0x0000000000017941 */ /* 0x000fea0003800000 */
.L_x_63:
[----:B--2---:R-:W-:Y:S01]  /*3290*/  @!P3 IMAD R13, R70, R80, R3 ;  /* 0x00000050460db224 */ /* 0x004fe200078e0203 */
[----:B------:R-:W-:Y:S04]  /*32a0*/  BSSY B1, `(.L_x_65) ;  /* 0x0000006000017945 */ /* 0x000fe80003800000 */
[----:B------:R2:W-:Y:S01]  /*32b0*/  @!P3 STG.E.U8 desc[UR36][R6.64+0x18], R13 ;  /* 0x0000180d0600b986 */ /* 0x0005e2000c101124 */
[----:B------:R-:W-:Y:S05]  /*32c0*/  @P2 BRA `(.L_x_66) ;  /* 0x00000000000c2947 */ /* 0x000fea0003800000 */
[----:B------:R-:W5:Y:S02]  /*32d0*/  LDG.E.U8 R90, desc[UR36][R10.64+0x19] ;  /* 0x000019240a5a7981 */ /* 0x000f64000c1e1100 */
[----:B-----5:R-:W-:-:S05]  /*32e0*/  PRMT R12, R90, 0x8880, RZ ;  /* 0x000088805a0c7816 */ /* 0x020fca00000000ff */
[----:B------:R-:W-:-:S07]  /*32f0*/  IMAD R3, R12, R81, RZ ;  /* 0x000000510c037224 */ /* 0x000fce00078e02ff */
.L_x_66:
[----:B------:R-:W-:Y:S05]  /*3300*/  BSYNC B1 ;  /* 0x0000000000017941 */ /* 0x000fea0003800000 */
.L_x_65:
[----:B------:R-:W-:Y:S01]  /*3310*/  @!P2 IMAD R71, R71, R80, R3 ;  /* 0x000000504747a224 */ /* 0x000fe200078e0203 */
[----:B------:R-:W-:Y:S04]  /*3320*/  BSSY B1, `(.L_x_67) ;  /* 0x0000006000017945 */ /* 0x000fe80003800000 */
[----:B------:R0:W-:Y:S01]  /*3330*/  @!P2 STG.E.U8 desc[UR36][R6.64+0x19], R71 ;  /* 0x000019470600a986 */ /* 0x0001e2000c101124 */
[----:B------:R-:W-:Y:S05]  /*3340*/  @P5 BRA `(.L_x_68) ;  /* 0x00000000000c5947 */ /* 0x000fea0003800000 */
[----:B------:R-:W5:Y:S02]  /*3350*/  LDG.E.U8 R90, desc[UR36][R8.64+0x20] ;  /* 0x00002024085a7981 */ /* 0x000f64000c1e1100 */
[----:B-----5:R-:W-:-:S05]  /*3360*/  PRMT R12, R90, 0x8880, RZ ;  /* 0x000088805a0c7816 */ /* 0x020fca00000000ff */
[----:B------:R-:W-:-:S07]  /*3370*/  IMAD R3, R12, R81, RZ ;  /* 0x000000510c037224 */ /* 0x000fce00078e02ff */
.L_x_68:
[----:B------:R-:W-:Y:S05]  /*3380*/  BSYNC B1 ;  /* 0x0000000000017941 */ /* 0x000fea0003800000 */
.L_x_67:
[----:B--2---:R-:W-:Y:S01]  /*3390*/  @!P5 IMAD R13, R56, R80, R3 ;  /* 0x00000050380dd224 */ /* 0x004fe200078e0203 */
[----:B------:R-:W-:Y:S04]  /*33a0*/  BSSY B1, `(.L_x_69) ;  /* 0x0000006000017945 */ /* 0x000fe80003800000 */
[----:B------:R2:W-:Y:S01]  /*33b0*/  @!P5 STG.E.U8 desc[UR36][R4.64+0x20], R13 ;  /* 0x0000200d0400d986 */ /* 0x0005e2000c101124 */
[----:B------:R-:W-:Y:S05]  /*33c0*/  @P4 BRA `(.L_x_70) ;  /* 0x00000000000c4947 */ /* 0x000fea0003800000 */
[----:B------:R-:W5:Y:S02]  /*33d0*/  LDG.E.U8 R90, desc[UR36][R8.64+0x21] ;  /* 0x00002124085a7981 */ /* 0x000f64000c1e1100 */
[----:B-----5:R-:W-:-:S05]  /*33e0*/  PRMT R12, R90, 0x8880, RZ ;  /* 0x000088805a0c7816 */ /* 0x020fca00000000ff */
[----:B------:R-:W-:-:S07]  /*33f0*/  IMAD R3, R12, R81, RZ ;  /* 0x000000510c037224 */ /* 0x000fce00078e02ff */
.L_x_70:
[----:B------:R-:W-:Y:S05]  /*3400*/  BSYNC B1 ;  /* 0x0000000000017941 */ /* 0x000fea0003800000 */
.L_x_69:
        /* <DEDUP_REMOVED lines=13> */
.L_x_72:
[----:B------:R-:W-:Y:S05]  /*34e0*/  BSYNC B1 ;  /* 0x0000000000017941 */ /* 0x000fea0003800000 */
.L_x_71:
[----:B--2---:R-:W-:Y:S01]  /*34f0*/  @!P1 IMAD R13, R58, R80, R3 ;  /* 0x000000503a0d9224 */ /* 0x004fe200078e0203 */
[----:B------:R-:W-:Y:S04]  /*3500*/  BSSY B1, `(.L_x_73) ;  /* 0x0000006000017945 */ /* 0x000fe80003800000 */
[----:B------:R2:W-:Y:S01]  /*3510*/  @!P1 STG.E.U8 desc[UR36][R6.64+0x20], R13 ;  /* 0x0000200d06009986 */ /* 0x0005e2000c101124 */
[----:B------:R-:W-:Y:S05]  /*3520*/  @P0 BRA `(.L_x_74) ;  /* 0x00000000000c0947 */ /* 0x000fea0003800000 */
[----:B------:R-:W5:Y:S02]  /*3530*/  LDG.E.U8 R90, desc[UR36][R10.64+0x21] ;  /* 0x000021240a5a7981 */ /* 0x000f64000c1e1100 */
[----:B-----5:R-:W-:-:S05]  /*3540*/  PRMT R12, R90, 0x8880, RZ ;  /* 0x000088805a0c7816 */ /* 0x020fca00000000ff */
[----:B------:R-:W-:-:S07]  /*3550*/  IMAD R3, R12, R81, RZ ;  /* 0x000000510c037224 */ /* 0x000fce00078e02ff */
.L_x_74:
[----:B------:R-:W-:Y:S05]  /*3560*/  BSYNC B1 ;  /* 0x0000000000017941 */ /* 0x000fea0003800000 */
.L_x_73:
[----:B------:R-:W-:Y:S01]  /*3570*/  @!P0 IMAD R59, R59, R80, R3 ;  /* 0x000000503b3b8224 */ /* 0x000fe200078e0203 */
[----:B------:R-:W-:Y:S04]  /*3580*/  BSSY B1, `(.L_x_75) ;  /* 0x0000006000017945 */ /* 0x000fe80003800000 */
[----:B------:R0:W-:Y:S01]  /*3590*/  @!P0 STG.E.U8 desc[UR36][R6.64+0x21], R59 ;  /* 0x0000213b06008986 */ /* 0x0001e2000c101124 */
[----:B------:R-:W-:Y:S05]  /*35a0*/  @P5 BRA `(.L_x_76) ;  /* 0x00000000000c5947 */ /* 0x000fea0003800000 */
[----:B------:R-:W5:Y:S02]  /*35b0*/  LDG.E.U8 R90, desc[UR36][R8.64+0x28] ;  /* 0x00002824085a7981 */ /* 0x000f64000c1e1100 */
[----:B-----5:R-:W-:-:S05]  /*35c0*/  PRMT R12, R90, 0x8880, RZ ;  /* 0x000088805a0c7816 */ /* 0x020fca00000000ff */
[----:B------:R-:W-:-:S07]  /*35d0*/  IMAD R3, R12, R81, RZ ;  /* 0x000000510c037224 */ /* 0x000fce00078e02ff */
.L_x_76:
[----:B------:R-:W-:Y:S05]  /*35e0*/  BSYNC B1 ;  /* 0x0000000000017941 */ /* 0x000fea0003800000 */
.L_x_75:
[----:B--2---:R-:W-:Y:S01]  /*35f0*/  @!P5 IMAD R13, R60, R80, R3 ;  /* 0x000000503c0dd224 */ /* 0x004fe200078e0203 */
[----:B------:R-:W-:Y:S04]  /*3600*/  BSSY B1, `(.L_x_77) ;  /* 0x0000006000017945 */ /* 0x000fe80003800000 */
[----:B------:R2:W-:Y:S01]  /*3610*/  @!P5 STG.E.U8 desc[UR36][R4.64+0x28], R13 ;  /* 0x0000280d0400d986 */ /* 0x0005e2000c101124 */
[----:B------:R-:W-:Y:S05]  /*3620*/  @P4 BRA `(.L_x_78) ;  /* 0x00000000000c4947 */ /* 0x000fea0003800000 */
[----:B------:R-:W5:Y:S02]  /*3630*/  LDG.E.U8 R90, desc[UR36][R8.64+0x29] ;  /* 0x00002924085a7981 */ /* 0x000f64000c1e1100 */
[----:B-----5:R-:W-:-:S05]  /*3640*/  PRMT R12, R90, 0x8880, RZ ;  /* 0x000088805a0c7816 */ /* 0x020fca00000000ff */
[----:B------:R-:W-:-:S07]  /*3650*/  IMAD R3, R12, R81, RZ ;  /* 0x000000510c037224 */ /* 0x000fce00078e02ff */
.L_x_78:
[----:B------:R-:W-:Y:S05]  /*3660*/  BSYNC B1 ;  /* 0x0000000000017941 */ /* 0x000fea0003800000 */
.L_x_77:
        /* <DEDUP_REMOVED lines=13> */
.L_x_80:
[----:B------:R-:W-:Y:S05]  /*3740*/  BSYNC B1 ;  /* 0x0000000000017941 */ /* 0x000fea0003800000 */
.L_x_79:
[----:B--2---:R-:W-:Y:S01]  /*3750*/  @!P3 IMAD R13, R62, R80, R3 ;  /* 0x000000503e0db224 */ /* 0x004fe200078e0203 */
[----:B------:R-:W-:Y:S04]  /*3760*/  BSSY B1, `(.L_x_81) ;  /* 0x0000006000017945 */ /* 0x000fe80003800000 */
[----:B------:R2:W-:Y:S01]  /*3770*/  @!P3 STG.E.U8 desc[UR36][R6.64+0x28], R13 ;  /* 0x0000280d0600b986 */ /* 0x0005e2000c101124 */
[----:B------:R-:W-:Y:S05]  /*3780*/  @P2 BRA `(.L_x_82) ;  /* 0x00000000000c2947 */ /* 0x000fea0003800000 */
[----:B------:R-:W5:Y:S02]  /*3790*/  LDG.E.U8 R90, desc[UR36][R10.64+0x29] ;  /* 0x000029240a5a7981 */ /* 0x000f64000c1e1100 */
[----:B-----5:R-:W-:-:S05]  /*37a0*/  PRMT R12, R90, 0x8880, RZ ;  /* 0x000088805a0c7816 */ /* 0x020fca00000000ff */
[----:B------:R-:W-:-:S07]  /*37b0*/  IMAD R3, R12, R81, RZ ;  /* 0x000000510c037224 */ /* 0x000fce00078e02ff */
.L_x_82:
[----:B------:R-:W-:Y:S05]  /*37c0*/  BSYNC B1 ;  /* 0x0000000000017941 */ /* 0x000fea0003800000 */
.L_x_81:
[----:B------:R-:W-:Y:S01]  /*37d0*/  @!P2 IMAD R63, R63, R80, R3 ;  /* 0x000000503f3fa224 */ /* 0x000fe200078e0203 */
[----:B------:R-:W-:Y:S04]  /*37e0*/  BSSY B1, `(.L_x_83) ;  /* 0x0000006000017945 */ /* 0x000fe80003800000 */
[----:B------:R0:W-:Y:S01]  /*37f0*/  @!P2 STG.E.U8 desc[UR36][R6.64+0x29], R63 ;  /* 0x0000293f0600a986 */ /* 0x0001e2000c101124 */
[----:B------:R-:W-:Y:S05]  /*3800*/  @P5 BRA `(.L_x_84) ;  /* 0x00000000000c5947 */ /* 0x000fea0003800000 */
[----:B------:R-:W5:Y:S02]  /*3810*/  LDG.E.U8 R90, desc[UR36][R8.64+0x30] ;  /* 0x00003024085a7981 */ /* 0x000f64000c1e1100 */
[----:B-----5:R-:W-:-:S05]  /*3820*/  PRMT R12, R90, 0x8880, RZ ;  /* 0x000088805a0c7816 */ /* 0x020fca00000000ff */
[----:B------:R-:W-:-:S07]  /*3830*/  IMAD R3, R12, R81, RZ ;  /* 0x000000510c037224 */ /* 0x000fce00078e02ff */
.L_x_84:
[----:B------:R-:W-:Y:S05]  /*3840*/  BSYNC B1 ;  /* 0x0000000000017941 */ /* 0x000fea0003800000 */
.L_x_83:
[----:B--2---:R-:W-:Y:S01]  /*3850*/  @!P5 IMAD R13, R48, R80, R3 ;  /* 0x00000050300dd224 */ /* 0x004fe200078e0203 */
[----:B------:R-:W-:Y:S04]  /*3860*/  BSSY B1, `(.L_x_85) ;  /* 0x0000006000017945 */ /* 0x000fe80003800000 */
[----:B------:R2:W-:Y:S01]  /*3870*/  @!P5 STG.E.U8 desc[UR36][R4.64+0x30], R13 ;  /* 0x0000300d0400d986 */ /* 0x0005e2000c101124 */
[----:B------:R-:W-:Y:S05]  /*3880*/  @P4 BRA `(.L_x_86) ;  /* 0x00000000000c4947 */ /* 0x000fea0003800000 */
[----:B------:R-:W5:Y:S02]  /*3890*/  LDG.E.U8 R90, desc[UR36][R8.64+0x31] ;  /* 0x00003124085a7981 */ /* 0x000f64000c1e1100 */
[----:B-----5:R-:W-:-:S05]  /*38a0*/  PRMT R12, R90, 0x8880, RZ ;  /* 0x000088805a0c7816 */ /* 0x020fca00000000ff */
[----:B------:R-:W-:-:S07]  /*38b0*/  IMAD R3, R12, R81, RZ ;  /* 0x000000510c037224 */ /* 0x000fce00078e02ff */
.L_x_86:
[----:B------:R-:W-:Y:S05]  /*38c0*/  BSYNC B1 ;  /* 0x0000000000017941 */ /* 0x000fea0003800000 */
.L_x_85:
        /* <DEDUP_REMOVED lines=13> */
.L_x_88:
[----:B------:R-:W-:Y:S05]  /*39a0*/  BSYNC B1 ;  /* 0x0000000000017941 */ /* 0x000fea0003800000 */
.L_x_87:
[----:B--2---:R-:W-:Y:S01]  /*39b0*/  @!P1 IMAD R13, R50, R80, R3 ;  /* 0x00000050320d9224 */ /* 0x004fe200078e0203 */
[----:B------:R-:W-:Y:S04]  /*39c0*/  BSSY B1, `(.L_x_89) ;  /* 0x0000006000017945 */ /* 0x000fe80003800000 */
[----:B------:R2:W-:Y:S01]  /*39d0*/  @!P1 STG.E.U8 desc[UR36][R6.64+0x30], R13 ;  /* 0x0000300d06009986 */ /* 0x0005e2000c101124 */
[----:B------:R-:W-:Y:S05]  /*39e0*/  @P0 BRA `(.L_x_90) ;  /* 0x00000000000c0947 */ /* 0x000fea0003800000 */
[----:B------:R-:W5:Y:S02]  /*39f0*/  LDG.E.U8 R90, desc[UR36][R10.64+0x31] ;  /* 0x000031240a5a7981 */ /* 0x000f64000c1e1100 */
[----:B-----5:R-:W-:-:S05]  /*3a00*/  PRMT R12, R90, 0x8880, RZ ;  /* 0x000088805a0c7816 */ /* 0x020fca00000000ff */
[----:B------:R-:W-:-:S07]  /*3a10*/  IMAD R3, R12, R81, RZ ;  /* 0x000000510c037224 */ /* 0x000fce00078e02ff */
.L_x_90:
[----:B------:R-:W-:Y:S05]  /*3a20*/  BSYNC B1 ;  /* 0x0000000000017941 */ /* 0x000fea0003800000 */
.L_x_89:
[----:B------:R-:W-:Y:S01]  /*3a30*/  @!P0 IMAD R51, R51, R80, R3 ;  /* 0x0000005033338224 */ /* 0x000fe200078e0203 */
[----:B------:R-:W-:Y:S04]  /*3a40*/  BSSY B1, `(.L_x_91) ;  /* 0x0000006000017945 */ /* 0x000fe80003800000 */
[----:B------:R0:W-:Y:S01]  /*3a50*/  @!P0 STG.E.U8 desc[UR36][R6.64+0x31], R51 ;  /* 0x0000313306008986 */ /* 0x0001e2000c101124 */
[----:B------:R-:W-:Y:S05]  /*3a60*/  @P5 BRA `(.L_x_92) ;  /* 0x00000000000c5947 */ /* 0x000fea0003800000 */
[----:B------:R-:W5:Y:S02]  /*3a70*/  LDG.E.U8 R90, desc[UR36][R8.64+0x38] ;  /* 0x00003824085a7981 */ /* 0x000f64000c1e1100 */
[----:B-----5:R-:W-:-:S05]  /*3a80*/  PRMT R12, R90, 0x8880, RZ ;  /* 0x000088805a0c7816 */ /* 0x020fca00000000ff */
[----:B------:R-:W-:-:S07]  /*3a90*/  IMAD R3, R12, R81, RZ ;  /* 0x000000510c037224 */ /* 0x000fce00078e02ff */
.L_x_92:
[----:B------:R-:W-:Y:S05]  /*3aa0*/  BSYNC B1 ;  /* 0x0000000000017941 */ /* 0x000fea0003800000 */
.L_x_91:
[----:B--2---:R-:W-:Y:S01]  /*3ab0*/  @!P5 IMAD R13, R52, R80, R3 ;  /* 0x00000050340dd224 */ /* 0x004fe200078e0203 */
[----:B------:R-:W-:Y:S04]  /*3ac0*/  BSSY B1, `(.L_x_93) ;  /* 0x0000006000017945 */ /* 0x000fe80003800000 */
[----:B------:R2:W-:Y:S01]  /*3ad0*/  @!P5 STG.E.U8 desc[UR36][R4.64+0x38], R13 ;  /* 0x0000380d0400d986 */ /* 0x0005e2000c101124 */
[----:B------:R-:W-:Y:S05]  /*3ae0*/  @P4 BRA `(.L_x_94) ;  /* 0x00000000000c4947 */ /* 0x000fea0003800000 */
[----:B------:R-:W5:Y:S02]  /*3af0*/  LDG.E.U8 R90, desc[UR36][R8.64+0x39] ;  /* 0x00003924085a7981 */ /* 0x000f64000c1e1100 */
[----:B-----5:R-:W-:-:S05]  /*3b00*/  PRMT R12, R90, 0x8880, RZ ;  /* 0x000088805a0c7816 */ /* 0x020fca00000000ff */
[----:B------:R-:W-:-:S07]  /*3b10*/  IMAD R3, R12, R81, RZ ;  /* 0x000000510c037224 */ /* 0x000fce00078e02ff */
.L_x_94:
[----:B------:R-:W-:Y:S05]  /*3b20*/  BSYNC B1 ;  /* 0x0000000000017941 */ /* 0x000fea0003800000 */
.L_x_93:
        /* <DEDUP_REMOVED lines=13> */
.L_x_96:
[----:B------:R-:W-:Y:S05]  /*3c00*/  BSYNC B1 ;  /* 0x0000000000017941 */ /* 0x000fea0003800000 */
.L_x_95:
[----:B--2---:R-:W-:Y:S01]  /*3c10*/  @!P3 IMAD R13, R54, R80, R3 ;  /* 0x00000050360db224 */ /* 0x004fe200078e0203 */
[----:B------:R-:W-:Y:S04]  /*3c20*/  BSSY B1, `(.L_x_97) ;  /* 0x0000006000017945 */ /* 0x000fe80003800000 */
[----:B------:R2:W-:Y:S01]  /*3c30*/  @!P3 STG.E.U8 desc[UR36][R6.64+0x38], R13 ;  /* 0x0000380d0600b986 */ /* 0x0005e2000c101124 */
[----:B------:R-:W-:Y:S05]  /*3c40*/  @P2 BRA `(.L_x_98) ;  /* 0x00000000000c2947 */ /* 0x000fea0003800000 */
[----:B------:R-:W5:Y:S02]  /*3c50*/  LDG.E.U8 R90, desc[UR36][R10.64+0x39] ;  /* 0x000039240a5a7981 */ /* 0x000f64000c1e1100 */
[----:B-----5:R-:W-:-:S05]  /*3c60*/  PRMT R12, R90, 0x8880, RZ ;  /* 0x000088805a0c7816 */ /* 0x020fca00000000ff */
[----:B------:R-:W-:-:S07]  /*3c70*/  IMAD R3, R12, R81, RZ ;  /* 0x000000510c037224 */ /* 0x000fce00078e02ff */
.L_x_98:
[----:B------:R-:W-:Y:S05]  /*3c80*/  BSYNC B1 ;  /* 0x0000000000017941 */ /* 0x000fea0003800000 */
.L_x_97:
[----:B------:R-:W-:Y:S01]  /*3c90*/  @!P2 IMAD R55, R55, R80, R3 ;  /* 0x000000503737a224 */ /* 0x000fe200078e0203 */
[----:B------:R-:W-:Y:S04]  /*3ca0*/  BSSY B1, `(.L_x_99) ;  /* 0x0000006000017945 */ /* 0x000fe80003800000 */
[----:B------:R0:W-:Y:S01]  /*3cb0*/  @!P2 STG.E.U8 desc[UR36][R6.64+0x39], R55 ;  /* 0x000039370600a986 */ /* 0x0001e2000c101124 */
[----:B------:R-:W-:Y:S05]  /*3cc0*/  @P5 BRA `(.L_x_100) ;  /* 0x00000000000c5947 */ /* 0x000fea0003800000 */
[----:B------:R-:W5:Y:S02]  /*3cd0*/  LDG.E.U8 R90, desc[UR36][R8.64+0x40] ;  /* 0x00004024085a7981 */ /* 0x000f64000c1e1100 */
[----:B-----5:R-:W-:-:S05]  /*3ce0*/  PRMT R12, R90, 0x8880, RZ ;  /* 0x000088805a0c7816 */ /* 0x020fca00000000ff */
[----:B------:R-:W-:-:S07]  /*3cf0*/  IMAD R3, R12, R81, RZ ;  /* 0x000000510c037224 */ /* 0x000fce00078e02ff */
.L_x_100:
[----:B------:R-:W-:Y:S05]  /*3d00*/  BSYNC B1 ;  /* 0x0000000000017941 */ /* 0x000fea0003800000 */
.L_x_99:
[----:B--2---:R-:W-:Y:S01]  /*3d10*/  @!P5 IMAD R13, R40, R80, R3 ;  /* 0x00000050280dd224 */ /* 0x004fe200078e0203 */
[----:B------:R-:W-:Y:S04]  /*3d20*/  BSSY B1, `(.L_x_101) ;  /* 0x0000006000017945 */ /* 0x000fe80003800000 */
[----:B------:R2:W-:Y:S01]  /*3d30*/  @!P5 STG.E.U8 desc[UR36][R4.64+0x40], R13 ;  /* 0x0000400d0400d986 */ /* 0x0005e2000c101124 */
[----:B------:R-:W-:Y:S05]  /*3d40*/  @P4 BRA `(.L_x_102) ;  /* 0x00000000000c4947 */ /* 0x000fea0003800000 */
[----:B------:R-:W5:Y:S02]  /*3d50*/  LDG.E.U8 R90, desc[UR36][R8.64+0x41] ;  /* 0x00004124085a7981 */ /* 0x000f64000c1e1100 */
[----:B-----5:R-:W-:-:S05]  /*3d60*/  PRMT R12, R90, 0x8880, RZ ;  /* 0x000088805a0c7816 */ /* 0x020fca00000000ff */
[----:B------:R-:W-:-:S07]  /*3d70*/  IMAD R3, R12, R81, RZ ;  /* 0x000000510c037224 */ /* 0x000fce00078e02ff */
.L_x_102:
[----:B------:R-:W-:Y:S05]  /*3d80*/  BSYNC B1 ;  /* 0x0000000000017941 */ /* 0x000fea0003800000 */
.L_x_101:
        /* <DEDUP_REMOVED lines=13> */
.L_x_104:
[----:B------:R-:W-:Y:S05]  /*3e60*/  BSYNC B1 ;  /* 0x0000000000017941 */ /* 0x000fea0003800000 */
.L_x_103:
[----:B--2---:R-:W-:Y:S01]  /*3e70*/  @!P1 IMAD R13, R42, R80, R3 ;  /* 0x000000502a0d9224 */ /* 0x004fe200078e0203 */
[----:B------:R-:W-:Y:S04]  /*3e80*/  BSSY B1, `(.L_x_105) ;  /* 0x0000006000017945 */ /* 0x000fe80003800000 */
[----:B------:R2:W-:Y:S01]  /*3e90*/  @!P1 STG.E.U8 desc[UR36][R6.64+0x40], R13 ;  /* 0x0000400d06009986 */ /* 0x0005e2000c101124 */
[----:B------:R-:W-:Y:S05]  /*3ea0*/  @P0 BRA `(.L_x_106) ;  /* 0x00000000000c0947 */ /* 0x000fea0003800000 */
[----:B------:R-:W5:Y:S02]  /*3eb0*/  LDG.E.U8 R90, desc[UR36][R10.64+0x41] ;  /* 0x000041240a5a7981 */ /* 0x000f64000c1e1100 */
[----:B-----5:R-:W-:-:S05]  /*3ec0*/  PRMT R12, R90, 0x8880, RZ ;  /* 0x000088805a0c7816 */ /* 0x020fca00000000ff */
[----:B------:R-:W-:-:S07]  /*3ed0*/  IMAD R3, R12, R81, RZ ;  /* 0x000000510c037224 */ /* 0x000fce00078e02ff */
.L_x_106:
[----:B------:R-:W-:Y:S05]  /*3ee0*/  BSYNC B1 ;  /* 0x0000000000017941 */ /* 0x000fea0003800000 */
.L_x_105:
[----:B------:R-:W-:Y:S01]  /*3ef0*/  @!P0 IMAD R43, R43, R80, R3 ;  /* 0x000000502b2b8224 */ /* 0x000fe200078e0203 */
[----:B------:R-:W-:Y:S04]  /*3f00*/  BSSY B1, `(.L_x_107) ;  /* 0x0000006000017945 */ /* 0x000fe80003800000 */
[----:B------:R0:W-:Y:S01]  /*3f10*/  @!P0 STG.E.U8 desc[UR36][R6.64+0x41], R43 ;  /* 0x0000412b06008986 */ /* 0x0001e2000c101124 */
[----:B------:R-:W-:Y:S05]  /*3f20*/  @P5 BRA `(.L_x_108) ;  /* 0x00000000000c5947 */ /* 0x000fea0003800000 */
[----:B------:R-:W5:Y:S02]  /*3f30*/  LDG.E.U8 R90, desc[UR36][R8.64+0x48] ;  /* 0x00004824085a7981 */ /* 0x000f64000c1e1100 */
[----:B-----5:R-:W-:-:S05]  /*3f40*/  PRMT R12, R90, 0x8880, RZ ;  /* 0x000088805a0c7816 */ /* 0x020fca00000000ff */
[----:B------:R-:W-:-:S07]  /*3f50*/  IMAD R3, R12, R81, RZ ;  /* 0x000000510c037224 */ /* 0x000fce00078e02ff */
.L_x_108:
[----:B------:R-:W-:Y:S05]  /*3f60*/  BSYNC B1 ;  /* 0x0000000000017941 */ /* 0x000fea0003800000 */
.L_x_107:
[----:B--2---:R-:W-:Y:S01]  /*3f70*/  @!P5 IMAD R13, R44, R80, R3 ;  /* 0x000000502c0dd224 */ /* 0x004fe200078e0203 */
[----:B------:R-:W-:Y:S04]  /*3f80*/  BSSY B1, `(.L_x_109) ;  /* 0x0000006000017945 */ /* 0x000fe80003800000 */
[----:B------:R2:W-:Y:S01]  /*3f90*/  @!P5 STG.E.U8 desc[UR36][R4.64+0x48], R13 ;  /* 0x0000480d0400d986 */ /* 0x0005e2000c101124 */
[----:B------:R-:W-:Y:S05]  /*3fa0*/  @P4 BRA `(.L_x_110) ;  /* 0x00000000000c4947 */ /* 0x000fea0003800000 */
[----:B------:R-:W5:Y:S02]  /*3fb0*/  LDG.E.U8 R90, desc[UR36][R8.64+0x49] ;  /* 0x00004924085a7981 */ /* 0x000f64000c1e1100 */
[----:B-----5:R-:W-:-:S05]  /*3fc0*/  PRMT R12, R90, 0x8880, RZ ;  /* 0x000088805a0c7816 */ /* 0x020fca00000000ff */
[----:B------:R-:W-:-:S07]  /*3fd0*/  IMAD R3, R12, R81, RZ ;  /* 0x000000510c037224 */ /* 0x000fce00078e02ff */
.L_x_110:
[----:B------:R-:W-:Y:S05]  /*3fe0*/  BSYNC B1 ;  /* 0x0000000000017941 */ /* 0x000fea0003800000 */
.L_x_109:
        /* <DEDUP_REMOVED lines=13> */
.L_x_112:
[----:B------:R-:W-:Y:S05]  /*40c0*/  BSYNC B1 ;  /* 0x0000000000017941 */ /* 0x000fea0003800000 */
.L_x_111:
[----:B--2---:R-:W-:Y:S01]  /*40d0*/  @!P3 IMAD R13, R46, R80, R3 ;  /* 0x000000502e0db224 */ /* 0x004fe200078e0203 */
[----:B------:R-:W-:Y:S04]  /*40e0*/  BSSY B1, `(.L_x_113) ;  /* 0x0000006000017945 */ /* 0x000fe80003800000 */
[----:B------:R2:W-:Y:S01]  /*40f0*/  @!P3 STG.E.U8 desc[UR36][R6.64+0x48], R13 ;  /* 0x0000480d0600b986 */ /* 0x0005e2000c101124 */
[----:B------:R-:W-:Y:S05]  /*4100*/  @P2 BRA `(.L_x_114) ;  /* 0x00000000000c2947 */ /* 0x000fea0003800000 */
[----:B------:R-:W5:Y:S02]  /*4110*/  LDG.E.U8 R90, desc[UR36][R10.64+0x49] ;  /* 0x000049240a5a7981 */ /* 0x000f64000c1e1100 */
[----:B-----5:R-:W-:-:S05]  /*4120*/  PRMT R12, R90, 0x8880, RZ ;  /* 0x000088805a0c7816 */ /* 0x020fca00000000ff */
[----:B------:R-:W-:-:S07]  /*4130*/  IMAD R3, R12, R81, RZ ;  /* 0x000000510c037224 */ /* 0x000fce00078e02ff */
.L_x_114:
[----:B------:R-:W-:Y:S05]  /*4140*/  BSYNC B1 ;  /* 0x0000000000017941 */ /* 0x000fea0003800000 */
.L_x_113:
[----:B------:R-:W-:Y:S01]  /*4150*/  @!P2 IMAD R47, R47, R80, R3 ;  /* 0x000000502f2fa224 */ /* 0x000fe200078e0203 */
[----:B------:R-:W-:Y:S04]  /*4160*/  BSSY B1, `(.L_x_115) ;  /* 0x0000006000017945 */ /* 0x000fe80003800000 */
[----:B------:R0:W-:Y:S01]  /*4170*/  @!P2 STG.E.U8 desc[UR36][R6.64+0x49], R47 ;  /* 0x0000492f0600a986 */ /* 0x0001e2000c101124 */
[----:B------:R-:W-:Y:S05]  /*4180*/  @P5 BRA `(.L_x_116) ;  /* 0x00000000000c5947 */ /* 0x000fea0003800000 */
[----:B------:R-:W5:Y:S02]  /*4190*/  LDG.E.U8 R90, desc[UR36][R8.64+0x50] ;  /* 0x00005024085a7981 */ /* 0x000f64000c1e1100 */
[----:B-----5:R-:W-:-:S05]  /*41a0*/  PRMT R12, R90, 0x8880, RZ ;  /* 0x000088805a0c7816 */ /* 0x020fca00000000ff */
[----:B------:R-:W-:-:S07]  /*41b0*/  IMAD R3, R12, R81, RZ ;  /* 0x000000510c037224 */ /* 0x000fce00078e02ff */
.L_x_116:
[----:B------:R-:W-:Y:S05]  /*41c0*/  BSYNC B1 ;  /* 0x0000000000017941 */ /* 0x000fea0003800000 */
.L_x_115:
[----:B--2---:R-:W-:Y:S01]  /*41d0*/  @!P5 IMAD R13, R32, R80, R3 ;  /* 0x00000050200dd224 */ /* 0x004fe200078e0203 */
[----:B------:R-:W-:Y:S04]  /*41e0*/  BSSY B1, `(.L_x_117) ;  /* 0x0000006000017945 */ /* 0x000fe80003800000 */
[----:B------:R2:W-:Y:S01]  /*41f0*/  @!P5 STG.E.U8 desc[UR36][R4.64+0x50], R13 ;  /* 0x0000500d0400d986 */ /* 0x0005e2000c101124 */
[----:B------:R-:W-:Y:S05]  /*4200*/  @P4 BRA `(.L_x_118) ;  /* 0x00000000000c4947 */ /* 0x000fea0003800000 */
[----:B------:R-:W5:Y:S02]  /*4210*/  LDG.E.U8 R90, desc[UR36][R8.64+0x51] ;  /* 0x00005124085a7981 */ /* 0x000f64000c1e1100 */
[----:B-----5:R-:W-:-:S05]  /*4220*/  PRMT R12, R90, 0x8880, RZ ;  /* 0x000088805a0c7816 */ /* 0x020fca00000000ff */
[----:B------:R-:W-:-:S07]  /*4230*/  IMAD R3, R12, R81, RZ ;  /* 0x000000510c037224 */ /* 0x000fce00078e02ff */
.L_x_118:
[----:B------:R-:W-:Y:S05]  /*4240*/  BSYNC B1 ;  /* 0x0000000000017941 */ /* 0x000fea0003800000 */
.L_x_117:
        /* <DEDUP_REMOVED lines=13> */
.L_x_120:
[----:B------:R-:W-:Y:S05]  /*4320*/  BSYNC B1 ;  /* 0x0000000000017941 */ /* 0x000fea0003800000 */
.L_x_119:
[----:B--2---:R-:W-:Y:S01]  /*4330*/  @!P1 IMAD R13, R34, R80, R3 ;  /* 0x00000050220d9224 */ /* 0x004fe200078e0203 */
[----:B------:R-:W-:Y:S04]  /*4340*/  BSSY B1, `(.L_x_121) ;  /* 0x0000006000017945 */ /* 0x000fe80003800000 */
[----:B------:R2:W-:Y:S01]  /*4350*/  @!P1 STG.E.U8 desc[UR36][R6.64+0x50], R13 ;  /* 0x0000500d06009986 */ /* 0x0005e2000c101124 */
[----:B------:R-:W-:Y:S05]  /*4360*/  @P0 BRA `(.L_x_122) ;  /* 0x00000000000c0947 */ /* 0x000fea0003800000 */
[----:B------:R-:W5:Y:S02]  /*4370*/  LDG.E.U8 R90, desc[UR36][R10.64+0x51] ;  /* 0x000051240a5a7981 */ /* 0x000f64000c1e1100 */
[----:B-----5:R-:W-:-:S05]  /*4380*/  PRMT R12, R90, 0x8880, RZ ;  /* 0x000088805a0c7816 */ /* 0x020fca00000000ff */
[----:B------:R-:W-:-:S07]  /*4390*/  IMAD R3, R12, R81, RZ ;  /* 0x000000510c037224 */ /* 0x000fce00078e02ff */
.L_x_122:
[----:B------:R-:W-:Y:S05]  /*43a0*/  BSYNC B1 ;  /* 0x0000000000017941 */ /* 0x000fea0003800000 */
.L_x_121:
[----:B------:R-:W-:Y:S01]  /*43b0*/  @!P0 IMAD R35, R35, R80, R3 ;  /* 0x0000005023238224 */ /* 0x000fe200078e0203 */
[----:B------:R-:W-:Y:S04]  /*43c0*/  BSSY B1, `(.L_x_123) ;  /* 0x0000006000017945 */ /* 0x000fe80003800000 */
[----:B------:R0:W-:Y:S01]  /*43d0*/  @!P0 STG.E.U8 desc[UR36][R6.64+0x51], R35 ;  /* 0x0000512306008986 */ /* 0x0001e2000c101124 */
[----:B------:R-:W-:Y:S05]  /*43e0*/  @P5 BRA `(.L_x_124) ;  /* 0x00000000000c5947 */ /* 0x000fea0003800000 */
[----:B------:R-:W5:Y:S02]  /*43f0*/  LDG.E.U8 R90, desc[UR36][R8.64+0x58] ;  /* 0x00005824085a7981 */ /* 0x000f64000c1e1100 */
[----:B-----5:R-:W-:-:S05]  /*4400*/  PRMT R12, R90, 0x8880, RZ ;  /* 0x000088805a0c7816 */ /* 0x020fca00000000ff */
[----:B------:R-:W-:-:S07]  /*4410*/  IMAD R3, R12, R81, RZ ;  /* 0x000000510c037224 */ /* 0x000fce00078e02ff */
.L_x_124:
[----:B------:R-:W-:Y:S05]  /*4420*/  BSYNC B1 ;  /* 0x0000000000017941 */ /* 0x000fea0003800000 */
.L_x_123:
[----:B--2---:R-:W-:Y:S01]  /*4430*/  @!P5 IMAD R13, R36, R80, R3 ;  /* 0x00000050240dd224 */ /* 0x004fe200078e0203 */
[----:B------:R-:W-:Y:S04]  /*4440*/  BSSY B1, `(.L_x_125) ;  /* 0x0000006000017945 */ /* 0x000fe80003800000 */
[----:B------:R2:W-:Y:S01]  /*4450*/  @!P5 STG.E.U8 desc[UR36][R4.64+0x58], R13 ;  /* 0x0000580d0400d986 */ /* 0x0005e2000c101124 */
[----:B------:R-:W-:Y:S05]  /*4460*/  @P4 BRA `(.L_x_126) ;  /* 0x00000000000c4947 */ /* 0x000fea0003800000 */
[----:B------:R-:W5:Y:S02]  /*4470*/  LDG.E.U8 R90, desc[UR36][R8.64+0x59] ;  /* 0x00005924085a7981 */ /* 0x000f64000c1e1100 */
[----:B-----5:R-:W-:-:S05]  /*4480*/  PRMT R12, R90, 0x8880, RZ ;  /* 0x000088805a0c7816 */ /* 0x020fca00000000ff */
[----:B------:R-:W-:-:S07]  /*4490*/  IMAD R3, R12, R81, RZ ;  /* 0x000000510c037224 */ /* 0x000fce00078e02ff */
.L_x_126:
[----:B------:R-:W-:Y:S05]  /*44a0*/  BSYNC B1 ;  /* 0x0000000000017941 */ /* 0x000fea0003800000 */
.L_x_125:
        /* <DEDUP_REMOVED lines=13> */
.L_x_128:
[----:B------:R-:W-:Y:S05]  /*4580*/  BSYNC B1 ;  /* 0x0000000000017941 */ /* 0x000fea0003800000 */
.L_x_127:
[----:B--2---:R-:W-:Y:S01]  /*4590*/  @!P3 IMAD R13, R38, R80, R3 ;  /* 0x00000050260db224 */ /* 0x004fe200078e0203 */
[----:B------:R-:W-:Y:S04]  /*45a0*/  BSSY B1, `(.L_x_129) ;  /* 0x0000006000017945 */ /* 0x000fe80003800000 */
[----:B------:R2:W-:Y:S01]  /*45b0*/  @!P3 STG.E.U8 desc[UR36][R6.64+0x58], R13 ;  /* 0x0000580d0600b986 */ /* 0x0005e2000c101124 */
[----:B------:R-:W-:Y:S05]  /*45c0*/  @P2 BRA `(.L_x_130) ;  /* 0x00000000000c2947 */ /* 0x000fea0003800000 */
[----:B------:R-:W5:Y:S02]  /*45d0*/  LDG.E.U8 R90, desc[UR36][R10.64+0x59] ;  /* 0x000059240a5a7981 */ /* 0x000f64000c1e1100 */
[----:B-----5:R-:W-:-:S05]  /*45e0*/  PRMT R12, R90, 0x8880, RZ ;  /* 0x000088805a0c7816 */ /* 0x020fca00000000ff */
[----:B------:R-:W-:-:S07]  /*45f0*/  IMAD R3, R12, R81, RZ ;  /* 0x000000510c037224 */ /* 0x000fce00078e02ff */
.L_x_130:
[----:B------:R-:W-:Y:S05]  /*4600*/  BSYNC B1 ;  /* 0x0000000000017941 */ /* 0x000fea0003800000 */
.L_x_129:
[----:B------:R-:W-:Y:S01]  /*4610*/  @!P2 IMAD R39, R39, R80, R3 ;  /* 0x000000502727a224 */ /* 0x000fe200078e0203 */
[----:B------:R-:W-:Y:S04]  /*4620*/  BSSY B1, `(.L_x_131) ;  /* 0x0000006000017945 */ /* 0x000fe80003800000 */
[----:B------:R0:W-:Y:S01]  /*4630*/  @!P2 STG.E.U8 desc[UR36][R6.64+0x59], R39 ;  /* 0x000059270600a986 */ /* 0x0001e2000c101124 */
[----:B------:R-:W-:Y:S05]  /*4640*/  @P5 BRA `(.L_x_132) ;  /* 0x00000000000c5947 */ /* 0x000fea0003800000 */
[----:B------:R-:W5:Y:S02]  /*4650*/  LDG.E.U8 R90, desc[UR36][R8.64+0x60] ;  /* 0x00006024085a7981 */ /* 0x000f64000c1e1100 */
[----:B-----5:R-:W-:-:S05]  /*4660*/  PRMT R12, R90, 0x8880, RZ ;  /* 0x000088805a0c7816 */ /* 0x020fca00000000ff */
[----:B------:R-:W-:-:S07]  /*4670*/  IMAD R3, R12, R81, RZ ;  /* 0x000000510c037224 */ /* 0x000fce00078e02ff */
.L_x_132:
[----:B------:R-:W-:Y:S05]  /*4680*/  BSYNC B1 ;  /* 0x0000000000017941 */ /* 0x000fea0003800000 */
.L_x_131:
[----:B--2---:R-:W-:Y:S01]  /*4690*/  @!P5 IMAD R13, R24, R80, R3 ;  /* 0x00000050180dd224 */ /* 0x004fe200078e0203 */
[----:B------:R-:W-:Y:S04]  /*46a0*/  BSSY B1, `(.L_x_133) ;  /* 0x0000006000017945 */ /* 0x000fe80003800000 */
[----:B------:R2:W-:Y:S01]  /*46b0*/  @!P5 STG.E.U8 desc[UR36][R4.64+0x60], R13 ;  /* 0x0000600d0400d986 */ /* 0x0005e2000c101124 */
[----:B------:R-:W-:Y:S05]  /*46c0*/  @P4 BRA `(.L_x_134) ;  /* 0x00000000000c4947 */ /* 0x000fea0003800000 */
[----:B------:R-:W5:Y:S02]  /*46d0*/  LDG.E.U8 R90, desc[UR36][R8.64+0x61] ;  /* 0x00006124085a7981 */ /* 0x000f64000c1e1100 */
[----:B-----5:R-:W-:-:S05]  /*46e0*/  PRMT R12, R90, 0x8880, RZ ;  /* 0x000088805a0c7816 */ /* 0x020fca00000000ff */
[----:B------:R-:W-:-:S07]  /*46f0*/  IMAD R3, R12, R81, RZ ;  /* 0x000000510c037224 */ /* 0x000fce00078e02ff */
.L_x_134:
[----:B------:R-:W-:Y:S05]  /*4700*/  BSYNC B1 ;  /* 0x0000000000017941 */ /* 0x000fea0003800000 */
.L_x_133:
        /* <DEDUP_REMOVED lines=9> */
[----:B------:R-:W-:Y:S01]  /*47a0*/  ISETP.LT.OR P3, PT, R0, 0x9, !P3 ;  /* 0x000000090000780c */ /* 0x000fe20005f61670 */
[----:B------:R-:W-:-:S12]  /*47b0*/  @P1 BRA `(.L_x_136) ;  /* 0x00000000000c1947 */ /* 0x000fd80003800000 */
[----:B------:R-:W5:Y:S02]  /*47c0*/  LDG.E.U8 R90, desc[UR36][R10.64+0x60] ;  /* 0x000060240a5a7981 */ /* 0x000f64000c1e1100 */
[----:B-----5:R-:W-:-:S05]  /*47d0*/  PRMT R12, R90, 0x8880, RZ ;  /* 0x000088805a0c7816 */ /* 0x020fca00000000ff */
[----:B------:R-:W-:-:S07]  /*47e0*/  IMAD R3, R12, R81, RZ ;  /* 0x000000510c037224 */ /* 0x000fce00078e02ff */
.L_x_136:
[----:B------:R-:W-:Y:S05]  /*47f0*/  BSYNC B1 ;  /* 0x0000000000017941 */ /* 0x000fea0003800000 */
.L_x_135:
[----:B--2---:R-:W-:Y:S01]  /*4800*/  @!P1 IMAD R13, R26, R80, R3 ;  /* 0x000000501a0d9224 */ /* 0x004fe200078e0203 */
[----:B------:R-:W-:Y:S04]  /*4810*/  BSSY B1, `(.L_x_137) ;  /* 0x0000006000017945 */ /* 0x000fe80003800000 */
[----:B------:R2:W-:Y:S01]  /*4820*/  @!P1 STG.E.U8 desc[UR36][R6.64+0x60], R13 ;  /* 0x0000600d06009986 */ /* 0x0005e2000c101124 */
[----:B------:R-:W-:Y:S05]  /*4830*/  @P0 BRA `(.L_x_138) ;  /* 0x00000000000c0947 */ /* 0x000fea0003800000 */
[----:B------:R-:W5:Y:S02]  /*4840*/  LDG.E.U8 R90, desc[UR36][R10.64+0x61] ;  /* 0x000061240a5a7981 */ /* 0x000f64000c1e1100 */
[----:B-----5:R-:W-:-:S05]  /*4850*/  PRMT R12, R90, 0x8880, RZ ;  /* 0x000088805a0c7816 */ /* 0x020fca00000000ff */
[----:B------:R-:W-:-:S07]  /*4860*/  IMAD R3, R12, R81, RZ ;  /* 0x000000510c037224 */ /* 0x000fce00078e02ff */
.L_x_138:
[----:B------:R-:W-:Y:S05]  /*4870*/  BSYNC B1 ;  /* 0x0000000000017941 */ /* 0x000fea0003800000 */
.L_x_137:
[----:B------:R-:W-:Y:S01]  /*4880*/  @!P0 IMAD R27, R27, R80, R3 ;  /* 0x000000501b1b8224 */ /* 0x000fe200078e0203 */
[----:B------:R-:W-:Y:S04]  /*4890*/  BSSY B1, `(.L_x_139) ;  /* 0x0000006000017945 */ /* 0x000fe80003800000 */
[----:B------:R0:W-:Y:S01]  /*48a0*/  @!P0 STG.E.U8 desc[UR36][R6.64+0x61], R27 ;  /* 0x0000611b06008986 */ /* 0x0001e2000c101124 */
[----:B------:R-:W-:Y:S05]  /*48b0*/  @P5 BRA `(.L_x_140) ;  /* 0x00000000000c5947 */ /* 0x000fea0003800000 */
[----:B------:R-:W5:Y:S02]  /*48c0*/  LDG.E.U8 R90, desc[UR36][R8.64+0x68] ;  /* 0x00006824085a7981 */ /* 0x000f64000c1e1100 */
[----:B-----5:R-:W-:-:S05]  /*48d0*/  PRMT R12, R90, 0x8880, RZ ;  /* 0x000088805a0c7816 */ /* 0x020fca00000000ff */
[----:B------:R-:W-:-:S07]  /*48e0*/  IMAD R3, R12, R81, RZ ;  /* 0x000000510c037224 */ /* 0x000fce00078e02ff */
.L_x_140:
[----:B------:R-:W-:Y:S05]  /*48f0*/  BSYNC B1 ;  /* 0x0000000000017941 */ /* 0x000fea0003800000 */
.L_x_139:
[----:B--2---:R-:W-:Y:S01]  /*4900*/  @!P5 IMAD R13, R28, R80, R3 ;  /* 0x000000501c0dd224 */ /* 0x004fe200078e0203 */
[----:B------:R-:W-:Y:S04]  /*4910*/  BSSY B1, `(.L_x_141) ;  /* 0x0000006000017945 */ /* 0x000fe80003800000 */
[----:B------:R2:W-:Y:S01]  /*4920*/  @!P5 STG.E.U8 desc[UR36][R4.64+0x68], R13 ;  /* 0x0000680d0400d986 */ /* 0x0005e2000c101124 */
[----:B------:R-:W-:Y:S05]  /*4930*/  @P4 BRA `(.L_x_142) ;  /* 0x00000000000c4947 */ /* 0x000fea0003800000 */
[----:B------:R-:W5:Y:S02]  /*4940*/  LDG.E.U8 R90, desc[UR36][R8.64+0x69] ;  /* 0x00006924085a7981 */ /* 0x000f64000c1e1100 */
[----:B-----5:R-:W-:-:S05]  /*4950*/  PRMT R12, R90, 0x8880, RZ ;  /* 0x000088805a0c7816 */ /* 0x020fca00000000ff */
[----:B------:R-:W-:-:S07]  /*4960*/  IMAD R3, R12, R81, RZ ;  /* 0x000000510c037224 */ /* 0x000fce00078e02ff */
.L_x_142:
[----:B------:R-:W-:Y:S05]  /*4970*/  BSYNC B1 ;  /* 0x0000000000017941 */ /* 0x000fea0003800000 */
.L_x_141:
[----:B------:R-:W-:Y:S01]  /*4980*/  @!P4 IMAD R29, R29, R80, R3 ;  /* 0x000000501d1dc224 */ /* 0x000fe200078e0203 */
[----:B------:R-:W-:Y:S04]  /*4990*/  BSSY B1, `(.L_x_143) ;  /* 0x0000006000017945 */ /* 0x000fe80003800000 */
[----:B------:R0:W-:Y:S01]  /*49a0*/  @!P4 STG.E.U8 desc[UR36][R4.64+0x69], R29 ;  /* 0x0000691d0400c986 */ /* 0x0001e2000c101124 */
[----:B------:R-:W-:Y:S05]  /*49b0*/  @P3 BRA `(.L_x_144) ;  /* 0x00000000000c3947 */ /* 0x000fea0003800000 */
[----:B------:R-:W0:Y:S02]  /*49c0*/  LDG.E.U8 R90, desc[UR36][R10.64+0x68] ;  /* 0x000068240a5a7981 */ /* 0x000e24000c1e1100 */
[----:B012-4-:R-:W-:-:S05]  /*49d0*/  PRMT R4, R90, 0x8880, RZ ;  /* 0x000088805a047816 */ /* 0x017fca00000000ff */
[----:B------:R-:W-:-:S07]  /*49e0*/  IMAD R3, R4, R81, RZ ;  /* 0x0000005104037224 */ /* 0x000fce00078e02ff */
.L_x_144:
[----:B------:R-:W-:Y:S05]  /*49f0*/  BSYNC B1 ;  /* 0x0000000000017941 */ /* 0x000fea0003800000 */
.L_x_143:
[----:B012-4-:R-:W-:Y:S01]  /*4a00*/  @!P3 IMAD R5, R30, R80, R3 ;  /* 0x000000501e05b224 */ /* 0x017fe200078e0203 */
[----:B------:R-:W-:Y:S01]  /*4a10*/  ISETP.LT.OR P2, PT, R0, 0x9, !P2 ;  /* 0x000000090000780c */ /* 0x000fe20005741670 */
[----:B------:R-:W-:Y:S03]  /*4a20*/  BSSY B1, `(.L_x_145) ;  /* 0x0000006000017945 */ /* 0x000fe60003800000 */
[----:B------:R0:W-:Y:S09]  /*4a30*/  @!P3 STG.E.U8 desc[UR36][R6.64+0x68], R5 ;  /* 0x000068050600b986 */ /* 0x0001f2000c101124 */
[----:B------:R-:W-:Y:S05]  /*4a40*/  @P2 BRA `(.L_x_146) ;  /* 0x00000000000c2947 */ /* 0x000fea0003800000 */
[----:B------:R-:W2:Y:S02]  /*4a50*/  LDG.E.U8 R90, desc[UR36][R10.64+0x69] ;  /* 0x000069240a5a7981 */ /* 0x000ea4000c1e1100 */
[----:B--2---:R-:W-:-:S05]  /*4a60*/  PRMT R0, R90, 0x8880, RZ ;  /* 0x000088805a007816 */ /* 0x004fca00000000ff */
[----:B------:R-:W-:-:S07]  /*4a70*/  IMAD R3, R0, R81, RZ ;  /* 0x0000005100037224 */ /* 0x000fce00078e02ff */
.L_x_146:
[----:B------:R-:W-:Y:S05]  /*4a80*/  BSYNC B1 ;  /* 0x0000000000017941 */ /* 0x000fea0003800000 */
.L_x_145:
[----:B------:R-:W-:Y:S01]  /*4a90*/  IMAD R3, R31, R80, R3 ;  /* 0x000000501f037224 */ /* 0x000fe200078e0203 */
[----:B------:R-:W-:Y:S06]  /*4aa0*/  @P2 BRA `(.L_x_147) ;  /* 0x0000000c00182947 */ /* 0x000fec0003800000 */
[----:B------:R1:W-:Y:S01]  /*4ab0*/  STG.E.U8 desc[UR36][R6.64+0x69], R3 ;  /* 0x0000690306007986 */ /* 0x0003e2000c101124 */
[----:B------:R-:W-:Y:S05]  /*4ac0*/  BRA `(.L_x_147) ;  /* 0x0000000c00107947 */ /* 0x000fea0003800000 */
.L_x_34:
[C---:B------:R-:W-:Y:S02]  /*4ad0*/  ISETP.GE.AND P1, PT, R19.reuse, 0x1, PT ;  /* 0x000000011300780c */ /* 0x040fe40003f26270 */
[----:B------:R-:W-:Y:S02]  /*4ae0*/  ISETP.GE.AND P2, PT, R19, 0x2, PT ;  /* 0x000000021300780c */ /* 0x000fe40003f46270 */
[C---:B------:R-:W-:Y:S02]  /*4af0*/  ISETP.LT.OR P4, PT, R0.reuse, 0x1, !P1 ;  /* 0x000000010000780c */ /* 0x040fe40004f81670 */
[C---:B------:R-:W-:Y:S02]  /*4b00*/  ISETP.LT.OR P5, PT, R0.reuse, 0x1, !P2 ;  /* 0x000000010000780c */ /* 0x040fe400057a1670 */
[C---:B------:R-:W-:Y:S02]  /*4b10*/  ISETP.LT.OR P1, PT, R0.reuse, 0x9, !P1 ;  /* 0x000000090000780c */ /* 0x040fe40004f21670 */
[----:B------:R-:W-:-:S02]  /*4b20*/  ISETP.LT.OR P2, PT, R0, 0x9, !P2 ;  /* 0x000000090000780c */ /* 0x000fc40005741670 */
[C---:B------:R-:W-:Y:S02]  /*4b30*/  ISETP.GE.AND P3, PT, R19.reuse, 0x9, PT ;  /* 0x000000091300780c */ /* 0x040fe40003f66270 */
[----:B------:R-:W-:-:S03]  /*4b40*/  ISETP.GE.AND P0, PT, R19, 0xa, PT ;  /* 0x0000000a1300780c */ /* 0x000fc60003f06270 */
[-C--:B------:R-:W-:Y:S02]  /*4b50*/  @!P4 IMAD R3, R72, R80.reuse, RZ ;  /* 0x000000504803c224 */ /* 0x080fe400078e02ff */
[-C--:B------:R-:W-:Y:S02]  /*4b60*/  @!P5 IMAD R73, R73, R80.reuse, RZ ;  /* 0x000000504949d224 */ /* 0x080fe400078e02ff */
[-C--:B------:R-:W-:Y:S01]  /*4b70*/  @!P1 IMAD R9, R74, R80.reuse, RZ ;  /* 0x000000504a099224 */ /* 0x080fe200078e02ff */
[----:B------:R0:W-:Y:S01]  /*4b80*/  @!P4 STG.E.U8 desc[UR36][R4.64], R3 ;  /* 0x000000030400c986 */ /* 0x0001e2000c101124 */
[C---:B------:R-:W-:Y:S01]  /*4b90*/  ISETP.LT.OR P4, PT, R0.reuse, 0x1, !P3 ;  /* 0x000000010000780c */ /* 0x040fe20005f81670 */
[----:B------:R-:W-:Y:S02]  /*4ba0*/  @!P2 IMAD R75, R75, R80, RZ ;  /* 0x000000504b4ba224 */ /* 0x000fe400078e02ff */
[----:B------:R-:W-:Y:S01]  /*4bb0*/  @!P5 STG.E.U8 desc[UR36][R4.64+0x1], R73 ;  /* 0x000001490400d986 */ /* 0x000fe2000c101124 */
[----:B------:R-:W-:-:S02]  /*4bc0*/  ISETP.LT.OR P5, PT, R0, 0x1, !P0 ;  /* 0x000000010000780c */ /* 0x000fc400047a1670 */
[C---:B------:R-:W-:Y:S01]  /*4bd0*/  ISETP.LT.OR P0, PT, R0.reuse, 0x9, !P0 ;  /* 0x000000090000780c */ /* 0x040fe20004701670 */
[----:B------:R1:W-:Y:S01]  /*4be0*/  @!P1 STG.E.U8 desc[UR36][R6.64], R9 ;  /* 0x0000000906009986 */ /* 0x0003e2000c101124 */
[----:B------:R-:W-:Y:S02]  /*4bf0*/  ISETP.LT.OR P1, PT, R0, 0x9, !P3 ;  /* 0x000000090000780c */ /* 0x000fe40005f21670 */
[C---:B------:R-:W-:Y:S01]  /*4c00*/  ISETP.GE.AND P3, PT, R19.reuse, 0x11, PT ;  /* 0x000000111300780c */ /* 0x040fe20003f66270 */
[----:B------:R-:W-:Y:S01]  /*4c10*/  @!P2 STG.E.U8 desc[UR36][R6.64+0x1], R75 ;  /* 0x0000014b0600a986 */ /* 0x000fe2000c101124 */
[----:B------:R-:W-:Y:S01]  /*4c20*/  ISETP.GE.AND P2, PT, R19, 0x12, PT ;  /* 0x000000121300780c */ /* 0x000fe20003f46270 */
[----:B------:R-:W-:-:S04]  /*4c30*/  @!P4 IMAD R11, R76, R80, RZ ;  /* 0x000000504c0bc224 */ /* 0x000fc800078e02ff */
[-C--:B------:R-:W-:Y:S01]  /*4c40*/  @!P5 IMAD R77, R77, R80.reuse, RZ ;  /* 0x000000504d4dd224 */ /* 0x080fe200078e02ff */
[----:B------:R-:W-:Y:S01]  /*4c50*/  @!P4 STG.E.U8 desc[UR36][R4.64+0x8], R11 ;  /* 0x0000080b0400c986 */ /* 0x000fe2000c101124 */
[C---:B------:R-:W-:Y:S01]  /*4c60*/  ISETP.LT.OR P4, PT, R0.reuse, 0x1, !P3 ;  /* 0x000000010000780c */ /* 0x040fe20005f81670 */
[-C--:B------:R-:W-:Y:S02]  /*4c70*/  @!P0 IMAD R79, R79, R80.reuse, RZ ;  /* 0x000000504f4f8224 */ /* 0x080fe400078e02ff */
[----:B------:R-:W-:Y:S01]  /*4c80*/  @!P5 STG.E.U8 desc[UR36][R4.64+0x9], R77 ;  /* 0x0000094d0400d986 */ /* 0x000fe2000c101124 */
[----:B------:R-:W-:Y:S01]  /*4c90*/  ISETP.LT.OR P5, PT, R0, 0x1, !P2 ;  /* 0x000000010000780c */ /* 0x000fe200057a1670 */
[----:B0-----:R-:W-:Y:S01]  /*4ca0*/  @!P1 IMAD R3, R78, R80, RZ ;  /* 0x000000504e039224 */ /* 0x001fe200078e02ff */
[----:B------:R-:W-:Y:S01]  /*4cb0*/  ISETP.LT.OR P2, PT, R0, 0x9, !P2 ;  /* 0x000000090000780c */ /* 0x000fe20005741670 */
[----:B------:R-:W-:Y:S01]  /*4cc0*/  @!P0 STG.E.U8 desc[UR36][R6.64+0x9], R79 ;  /* 0x0000094f06008986 */ /* 0x000fe2000c101124 */
[----:B------:R-:W-:-:S03]  /*4cd0*/  ISETP.GE.AND P0, PT, R19, 0x1a, PT ;  /* 0x0000001a1300780c */ /* 0x000fc60003f06270 */
[----:B------:R0:W-:Y:S01]  /*4ce0*/  @!P1 STG.E.U8 desc[UR36][R6.64+0x8], R3 ;  /* 0x0000080306009986 */ /* 0x0001e2000c101124 */
[----:B------:R-:W-:Y:S01]  /*4cf0*/  ISETP.LT.OR P1, PT, R0, 0x9, !P3 ;  /* 0x000000090000780c */ /* 0x000fe20005f21670 */
[----:B-1----:R-:W-:Y:S01]  /*4d00*/  @!P4 IMAD R9, R64, R80, RZ ;  /* 0x000000504009c224 */ /* 0x002fe200078e02ff */
[----:B------:R-:W-:-:S03]  /*4d10*/  ISETP.GE.AND P3, PT, R19, 0x19, PT ;  /* 0x000000191300780c */ /* 0x000fc60003f66270 */
[-C--:B------:R-:W-:Y:S01]  /*4d20*/  @!P5 IMAD R65, R65, R80.reuse, RZ ;  /* 0x000000504141d224 */ /* 0x080fe200078e02ff */
[----:B------:R-:W-:Y:S01]  /*4d30*/  @!P4 STG.E.U8 desc[UR36][R4.64+0x10], R9 ;  /* 0x000010090400c986 */ /* 0x000fe2000c101124 */
[C---:B------:R-:W-:Y:S01]  /*4d40*/  ISETP.LT.OR P4, PT, R0.reuse, 0x1, !P3 ;  /* 0x000000010000780c */ /* 0x040fe20005f81670 */
[-C--:B------:R-:W-:Y:S02]  /*4d50*/  @!P2 IMAD R67, R67, R80.reuse, RZ ;  /* 0x000000504343a224 */ /* 0x080fe400078e02ff */
[----:B------:R-:W-:Y:S01]  /*4d60*/  @!P5 STG.E.U8 desc[UR36][R4.64+0x11], R65 ;  /* 0x000011410400d986 */ /* 0x000fe2000c101124 */
[----:B------:R-:W-:Y:S02]  /*4d70*/  ISETP.LT.OR P5, PT, R0, 0x1, !P0 ;  /* 0x000000010000780c */ /* 0x000fe400047a1670 */
[----:B0-----:R-:W-:Y:S01]  /*4d80*/  @!P1 IMAD R3, R66, R80, RZ ;  /* 0x0000005042039224 */ /* 0x001fe200078e02ff */
[----:B------:R-:W-:Y:S01]  /*4d90*/  @!P2 STG.E.U8 desc[UR36][R6.64+0x11], R67 ;  /* 0x000011430600a986 */ /* 0x000fe2000c101124 */
[----:B------:R-:W-:-:S02]  /*4da0*/  ISETP.LT.OR P0, PT, R0, 0x9, !P0 ;  /* 0x000000090000780c */ /* 0x000fc40004701670 */
[C---:B------:R-:W-:Y:S01]  /*4db0*/  ISETP.GE.AND P2, PT, R19.reuse, 0x22, PT ;  /* 0x000000221300780c */ /* 0x040fe20003f46270 */
[----:B------:R0:W-:Y:S01]  /*4dc0*/  @!P1 STG.E.U8 desc[UR36][R6.64+0x10], R3 ;  /* 0x0000100306009986 */ /* 0x0001e2000c101124 */
[----:B------:R-:W-:Y:S01]  /*4dd0*/  ISETP.LT.OR P1, PT, R0, 0x9, !P3 ;  /* 0x000000090000780c */ /* 0x000fe20005f21670 */
[----:B------:R-:W-:Y:S01]  /*4de0*/  @!P4 IMAD R11, R68, R80, RZ ;  /* 0x00000050440bc224 */ /* 0x000fe200078e02ff */
[----:B------:R-:W-:-:S03]  /*4df0*/  ISETP.GE.AND P3, PT, R19, 0x21, PT ;  /* 0x000000211300780c */ /* 0x000fc60003f66270 */
[-C--:B------:R-:W-:Y:S01]  /*4e00*/  @!P5 IMAD R69, R69, R80.reuse, RZ ;  /* 0x000000504545d224 */ /* 0x080fe200078e02ff */
[----:B------:R-:W-:Y:S01]  /*4e10*/  @!P4 STG.E.U8 desc[UR36][R4.64+0x18], R11 ;  /* 0x0000180b0400c986 */ /* 0x000fe2000c101124 */
[C---:B------:R-:W-:Y:S02]  /*4e20*/  ISETP.LT.OR P4, PT, R0.reuse, 0x1, !P3 ;  /* 0x000000010000780c */ /* 0x040fe40005f81670 */
[-C--:B------:R-:W-:Y:S01]  /*4e30*/  @!P0 IMAD R71, R71, R80.reuse, RZ ;  /* 0x0000005047478224 */ /* 0x080fe200078e02ff */
        /* <DEDUP_REMOVED lines=47> */
[----:B------:R-:W-:Y:S01]  /*5130*/  ISETP.LT.OR P0, PT, R0, 0x9, !P0 ;  /* 0x000000090000780c */ /* 0x000fe20004701670 */
[----:B------:R0:W-:Y:S01]  /*5140*/  @!P1 STG.E.U8 desc[UR36][R6.64+0x30], R3 ;  /* 0x0000300306009986 */ /* 0x0001e2000c101124 */
[----:B------:R-:W-:Y:S01]  /*5150*/  ISETP.GE.AND P1, PT, R19, 0x41, PT ;  /* 0x000000411300780c */ /* 0x000fe20003f26270 */
[----:B------:R-:W-:Y:S01]  /*5160*/  @!P4 IMAD R53, R53, R80, RZ ;  /* 0x000000503535c224 */ /* 0x000fe200078e02ff */
[----:B------:R-:W-:-:S03]  /*5170*/  ISETP.GE.AND P2, PT, R19, 0x42, PT ;  /* 0x000000421300780c */ /* 0x000fc60003f46270 */
[-C--:B------:R-:W-:Y:S01]  /*5180*/  @!P5 IMAD R11, R52, R80.reuse, RZ ;  /* 0x00000050340bd224 */ /* 0x080fe200078e02ff */
[----:B------:R-:W-:Y:S01]  /*5190*/  @!P4 STG.E.U8 desc[UR36][R4.64+0x39], R53 ;  /* 0x000039350400c986 */ /* 0x000fe2000c101124 */
[C---:B------:R-:W-:Y:S02]  /*51a0*/  ISETP.LT.OR P4, PT, R0.reuse, 0x1, !P1 ;  /* 0x000000010000780c */ /* 0x040fe40004f81670 */
[C---:B------:R-:W-:Y:S01]  /*51b0*/  ISETP.LT.OR P1, PT, R0.reuse, 0x9, !P1 ;  /* 0x000000090000780c */ /* 0x040fe20004f21670 */
[----:B------:R-:W-:Y:S01]  /*51c0*/  @!P5 STG.E.U8 desc[UR36][R4.64+0x38], R11 ;  /* 0x0000380b0400d986 */ /* 0x000fe2000c101124 */
[----:B------:R-:W-:Y:S01]  /*51d0*/  ISETP.LT.OR P5, PT, R0, 0x1, !P2 ;  /* 0x000000010000780c */ /* 0x000fe200057a1670 */
[-C--:B0-----:R-:W-:Y:S01]  /*51e0*/  @!P3 IMAD R3, R54, R80.reuse, RZ ;  /* 0x000000503603b224 */ /* 0x081fe200078e02ff */
[----:B------:R-:W-:Y:S01]  /*51f0*/  ISETP.LT.OR P2, PT, R0, 0x9, !P2 ;  /* 0x000000090000780c */ /* 0x000fe20005741670 */
[----:B------:R-:W-:-:S03]  /*5200*/  @!P0 IMAD R55, R55, R80, RZ ;  /* 0x0000005037378224 */ /* 0x000fc600078e02ff */
[----:B------:R0:W-:Y:S01]  /*5210*/  @!P3 STG.E.U8 desc[UR36][R6.64+0x38], R3 ;  /* 0x000038030600b986 */ /* 0x0001e2000c101124 */
[C---:B------:R-:W-:Y:S02]  /*5220*/  ISETP.GE.AND P3, PT, R19.reuse, 0x49, PT ;  /* 0x000000491300780c */ /* 0x040fe40003f66270 */
[-C--:B------:R-:W-:Y:S01]  /*5230*/  @!P4 IMAD R9, R40, R80.reuse, RZ ;  /* 0x000000502809c224 */ /* 0x080fe200078e02ff */
[----:B------:R-:W-:Y:S01]  /*5240*/  @!P0 STG.E.U8 desc[UR36][R6.64+0x39], R55 ;  /* 0x0000393706008986 */ /* 0x000fe2000c101124 */
[----:B------:R-:W-:Y:S02]  /*5250*/  ISETP.GE.AND P0, PT, R19, 0x4a, PT ;  /* 0x0000004a1300780c */ /* 0x000fe40003f06270 */
[-C--:B------:R-:W-:Y:S01]  /*5260*/  @!P5 IMAD R41, R41, R80.reuse, RZ ;  /* 0x000000502929d224 */ /* 0x080fe200078e02ff */
[----:B------:R-:W-:Y:S01]  /*5270*/  @!P4 STG.E.U8 desc[UR36][R4.64+0x40], R9 ;  /* 0x000040090400c986 */ /* 0x000fe2000c101124 */
[C---:B------:R-:W-:Y:S01]  /*5280*/  ISETP.LT.OR P4, PT, R0.reuse, 0x1, !P3 ;  /* 0x000000010000780c */ /* 0x040fe20005f81670 */
[-C--:B------:R-:W-:Y:S01]  /*5290*/  @!P2 IMAD R43, R43, R80.reuse, RZ ;  /* 0x000000502b2ba224 */ /* 0x080fe200078e02ff */
[C---:B------:R-:W-:Y:S01]  /*52a0*/  ISETP.LT.OR P3, PT, R0.reuse, 0x9, !P3 ;  /* 0x000000090000780c */ /* 0x040fe20005f61670 */
[----:B------:R-:W-:Y:S01]  /*52b0*/  @!P5 STG.E.U8 desc[UR36][R4.64+0x41], R41 ;  /* 0x000041290400d986 */ /* 0x000fe2000c101124 */
[----:B------:R-:W-:Y:S01]  /*52c0*/  ISETP.LT.OR P5, PT, R0, 0x1, !P0 ;  /* 0x000000010000780c */ /* 0x000fe200047a1670 */
[----:B0-----:R-:W-:-:S02]  /*52d0*/  @!P1 IMAD R3, R42, R80, RZ ;  /* 0x000000502a039224 */ /* 0x001fc400078e02ff */
[----:B------:R-:W-:Y:S01]  /*52e0*/  @!P2 STG.E.U8 desc[UR36][R6.64+0x41], R43 ;  /* 0x0000412b0600a986 */ /* 0x000fe2000c101124 */
[----:B------:R-:W-:Y:S02]  /*52f0*/  ISETP.LT.OR P2, PT, R0, 0x9, !P0 ;  /* 0x000000090000780c */ /* 0x000fe40004741670 */
[C---:B------:R-:W-:Y:S01]  /*5300*/  ISETP.GE.AND P0, PT, R19.reuse, 0x52, PT ;  /* 0x000000521300780c */ /* 0x040fe20003f06270 */
[----:B------:R0:W-:Y:S01]  /*5310*/  @!P1 STG.E.U8 desc[UR36][R6.64+0x40], R3 ;  /* 0x0000400306009986 */ /* 0x0001e2000c101124 */
[----:B------:R-:W-:Y:S01]  /*5320*/  ISETP.GE.AND P1, PT, R19, 0x51, PT ;  /* 0x000000511300780c */ /* 0x000fe20003f26270 */
[----:B------:R-:W-:-:S04]  /*5330*/  @!P4 IMAD R11, R44, R80, RZ ;  /* 0x000000502c0bc224 */ /* 0x000fc800078e02ff */
[-C--:B------:R-:W-:Y:S01]  /*5340*/  @!P5 IMAD R45, R45, R80.reuse, RZ ;  /* 0x000000502d2dd224 */ /* 0x080fe200078e02ff */
[----:B------:R-:W-:Y:S01]  /*5350*/  @!P4 STG.E.U8 desc[UR36][R4.64+0x48], R11 ;  /* 0x0000480b0400c986 */ /* 0x000fe2000c101124 */
[C---:B------:R-:W-:Y:S02]  /*5360*/  ISETP.LT.OR P4, PT, R0.reuse, 0x1, !P1 ;  /* 0x000000010000780c */ /* 0x040fe40004f81670 */
[-C--:B------:R-:W-:Y:S01]  /*5370*/  @!P2 IMAD R47, R47, R80.reuse, RZ ;  /* 0x000000502f2fa224 */ /* 0x080fe200078e02ff */
[----:B------:R-:W-:Y:S01]  /*5380*/  @!P5 STG.E.U8 desc[UR36][R4.64+0x49], R45 ;  /* 0x0000492d0400d986 */ /* 0x000fe2000c101124 */
[----:B------:R-:W-:Y:S01]  /*5390*/  ISETP.LT.OR P5, PT, R0, 0x1, !P0 ;  /* 0x000000010000780c */ /* 0x000fe200047a1670 */
[----:B0-----:R-:W-:Y:S01]  /*53a0*/  @!P3 IMAD R3, R46, R80, RZ ;  /* 0x000000502e03b224 */ /* 0x001fe200078e02ff */
[C---:B------:R-:W-:Y:S01]  /*53b0*/  ISETP.LT.OR P1, PT, R0.reuse, 0x9, !P1 ;  /* 0x000000090000780c */ /* 0x040fe20004f21670 */
[----:B------:R-:W-:Y:S01]  /*53c0*/  @!P2 STG.E.U8 desc[UR36][R6.64+0x49], R47 ;  /* 0x0000492f0600a986 */ /* 0x000fe2000c101124 */
[----:B------:R-:W-:-:S02]  /*53d0*/  ISETP.LT.OR P0, PT, R0, 0x9, !P0 ;  /* 0x000000090000780c */ /* 0x000fc40004701670 */
        /* <DEDUP_REMOVED lines=11> */
[----:B------:R-:W-:Y:S01]  /*5490*/  ISETP.LT.OR P3, PT, R0, 0x9, !P3 ;  /* 0x000000090000780c */ /* 0x000fe20005f61670 */
[----:B------:R-:W-:Y:S01]  /*54a0*/  @!P0 STG.E.U8 desc[UR36][R6.64+0x51], R35 ;  /* 0x0000512306008986 */ /* 0x000fe2000c101124 */
[----:B------:R-:W-:-:S02]  /*54b0*/  ISETP.GE.AND P0, PT, R19, 0x62, PT ;  /* 0x000000621300780c */ /* 0x000fc40003f06270 */
[----:B------:R-:W-:Y:S01]  /*54c0*/  ISETP.LT.OR P2, PT, R0, 0x9, !P2 ;  /* 0x000000090000780c */ /* 0x000fe20005741670 */
[----:B------:R0:W-:Y:S01]  /*54d0*/  @!P1 STG.E.U8 desc[UR36][R6.64+0x50], R3 ;  /* 0x0000500306009986 */ /* 0x0001e2000c101124 */
[----:B------:R-:W-:Y:S01]  /*54e0*/  ISETP.GE.AND P1, PT, R19, 0x61, PT ;  /* 0x000000611300780c */ /* 0x000fe20003f26270 */
[----:B------:R-:W-:-:S04]  /*54f0*/  @!P4 IMAD R11, R36, R80, RZ ;  /* 0x00000050240bc224 */ /* 0x000fc800078e02ff */
        /* <DEDUP_REMOVED lines=15> */
[----:B------:R1:W-:Y:S01]  /*55f0*/  @!P4 STG.E.U8 desc[UR36][R4.64+0x60], R9 ;  /* 0x000060090400c986 */ /* 0x0003e2000c101124 */
[C---:B------:R-:W-:Y:S01]  /*5600*/  ISETP.LT.OR P4, PT, R0.reuse, 0x1, !P2 ;  /* 0x000000010000780c */ /* 0x040fe20005781670 */
[-C--:B------:R-:W-:Y:S01]  /*5610*/  @!P0 IMAD R27, R27, R80.reuse, RZ ;  /* 0x000000501b1b8224 */ /* 0x080fe200078e02ff */
[C---:B------:R-:W-:Y:S01]  /*5620*/  ISETP.LT.OR P2, PT, R0.reuse, 0x9, !P2 ;  /* 0x000000090000780c */ /* 0x040fe20005741670 */
[----:B------:R2:W-:Y:S01]  /*5630*/  @!P5 STG.E.U8 desc[UR36][R4.64+0x61], R25 ;  /* 0x000061190400d986 */ /* 0x0005e2000c101124 */
[----:B------:R-:W-:Y:S01]  /*5640*/  ISETP.LT.OR P5, PT, R0, 0x1, !P3 ;  /* 0x000000010000780c */ /* 0x000fe20005fa1670 */
[-C--:B0-----:R-:W-:Y:S01]  /*5650*/  @!P1 IMAD R3, R26, R80.reuse, RZ ;  /* 0x000000501a039224 */ /* 0x081fe200078e02ff */
[----:B------:R-:W-:Y:S01]  /*5660*/  ISETP.LT.OR P3, PT, R0, 0x9, !P3 ;  /* 0x000000090000780c */ /* 0x000fe20005f61670 */
[----:B------:R2:W-:Y:S04]  /*5670*/  @!P0 STG.E.U8 desc[UR36][R6.64+0x61], R27 ;  /* 0x0000611b06008986 */ /* 0x0005e8000c101124 */
[----:B------:R2:W-:Y:S02]  /*5680*/  @!P1 STG.E.U8 desc[UR36][R6.64+0x60], R3 ;  /* 0x0000600306009986 */ /* 0x0005e4000c101124 */
[----:B------:R-:W-:-:S02]  /*5690*/  @!P4 IMAD R11, R28, R80, RZ ;  /* 0x000000501c0bc224 */ /* 0x000fc400078e02ff */
[-C--:B-1----:R-:W-:Y:S02]  /*56a0*/  @!P2 IMAD R9, R30, R80.reuse, RZ ;  /* 0x000000501e09a224 */ /* 0x082fe400078e02ff */
[-C--:B------:R-:W-:Y:S01]  /*56b0*/  @!P5 IMAD R29, R29, R80.reuse, RZ ;  /* 0x000000501d1dd224 */ /* 0x080fe200078e02ff */
[----:B------:R2:W-:Y:S01]  /*56c0*/  @!P4 STG.E.U8 desc[UR36][R4.64+0x68], R11 ;  /* 0x0000680b0400c986 */ /* 0x0005e2000c101124 */
[----:B------:R-:W-:-:S03]  /*56d0*/  @!P3 IMAD R31, R31, R80, RZ ;  /* 0x000000501f1fb224 */ /* 0x000fc600078e02ff */
[----:B------:R2:W-:Y:S04]  /*56e0*/  @!P5 STG.E.U8 desc[UR36][R4.64+0x69], R29 ;  /* 0x0000691d0400d986 */ /* 0x0005e8000c101124 */
[----:B------:R2:W-:Y:S04]  /*56f0*/  @!P2 STG.E.U8 desc[UR36][R6.64+0x68], R9 ;  /* 0x000068090600a986 */ /* 0x0005e8000c101124 */
[----:B------:R2:W-:Y:S02]  /*5700*/  @!P3 STG.E.U8 desc[UR36][R6.64+0x69], R31 ;  /* 0x0000691f0600b986 */ /* 0x0005e4000c101124 */
.L_x_147:
[----:B------:R-:W-:Y:S05]  /*5710*/  BSYNC B0 ;  /* 0x0000000000007941 */ /* 0x000fea0003800000 */
.L_x_33:
[----:B0-2---:R-:W2:Y:S01]  /*5720*/  LDL.64 R4, [R1] ;  /* 0x0000000001047983 */ /* 0x005ea20000100a00 */
[----:B------:R-:W-:Y:S01]  /*5730*/  ULDC.64 UR4, c[0x0][0x650] ;  /* 0x0001940000047ab9 */ /* 0x000fe20000000a00 */
[----:B------:R-:W-:Y:S02]  /*5740*/  IMAD.U32 R0, RZ, RZ, UR44 ;  /* 0x0000002cff007e24 */ /* 0x000fe4000f8e00ff */
[----:B------:R-:W-:Y:S02]  /*5750*/  IMAD.MOV.U32 R22, RZ, RZ, -0x1 ;  /* 0xffffffffff167424 */ /* 0x000fe400078e00ff */
[----:B------:R0:W-:Y:S01]  /*5760*/  SYNCS.ARRIVE.TRANS64.A1T0 RZ, [R0+UR48], RZ ;  /* 0x000000ff00ff79a7 */ /* 0x0001e20008100030 */
[----:B------:R-:W-:Y:S02]  /*5770*/  IMAD.MOV.U32 R19, RZ, RZ, -0x1 ;  /* 0xffffffffff137424 */ /* 0x000fe400078e00ff */
[----:B------:R-:W-:Y:S01]  /*5780*/  IMAD.MOV.U32 R18, RZ, RZ, -0x1 ;  /* 0xffffffffff127424 */ /* 0x000fe200078e00ff */
[----:B0-----:R-:W-:-:S02]  /*5790*/  PRMT R0, RZ, 0x7610, R0 ;  /* 0x00007610ff007816 */ /* 0x001fc40000000000 */
[----:B--2---:R-:W-:-:S05]  /*57a0*/  LEA R16, P0, R4, R16, 0x1 ;  /* 0x0000001004107211 */ /* 0x004fca00078008ff */
[----:B------:R-:W-:Y:S01]  /*57b0*/  IMAD.X R17, R88, 0x1, R17, P0 ;  /* 0x0000000158117824 */ /* 0x000fe200000e0611 */
[----:B------:R-:W-:-:S04]  /*57c0*/  ISETP.GE.U32.AND P0, PT, R16, UR4, PT ;  /* 0x0000000410007c0c */ /* 0x000fc8000bf06070 */
[----:B------:R-:W-:-:S13]  /*57d0*/  ISETP.GE.U32.AND.EX P0, PT, R17, UR5, PT, P0 ;  /* 0x0000000511007c0c */ /* 0x000fda000bf06100 */
[----:B------:R-:W-:Y:S05]  /*57e0*/  @P0 BRA `(.L_x_148) ;  /* 0x0000000400580947 */ /* 0x000fea0003800000 */
[----:B------:R-:W0:Y:S01]  /*57f0*/  LDC.64 R10, c[0x0][0x628] ;  /* 0x00018a00ff0a7b82 */ /* 0x000e220000000a00 */
[----:B------:R-:W2:Y:S01]  /*5800*/  S2R R12, SR_CTAID.X ;  /* 0x00000000000c7919 */ /* 0x000ea20000002500 */
[----:B------:R-:W-:Y:S02]  /*5810*/  IMAD.MOV.U32 R8, RZ, RZ, R16 ;  /* 0x000000ffff087224 */ /* 0x000fe400078e0010 */
[----:B------:R-:W-:Y:S01]  /*5820*/  IMAD.MOV.U32 R9, RZ, RZ, R17 ;  /* 0x000000ffff097224 */ /* 0x000fe200078e0011 */
[----:B------:R-:W4:Y:S03]  /*5830*/  S2R R19, SR_CTAID.Y ;  /* 0x0000000000137919 */ /* 0x000f260000002600 */
[----:B------:R-:W1:Y:S08]  /*5840*/  LDC R0, c[0x0][0x630] ;  /* 0x00018c00ff007b82 */ /* 0x000e700000000800 */
[----:B------:R-:W1:Y:S01]  /*5850*/  LDC.64 R14, c[0x0][0x620] ;  /* 0x00018800ff0e7b82 */ /* 0x000e620000000a00 */
[----:B0-----:R-:W-:-:S04]  /*5860*/  ISETP.NE.U32.AND P0, PT, R10, RZ, PT ;  /* 0x000000ff0a00720c */ /* 0x001fc80003f05070 */
[----:B------:R-:W-:-:S13]  /*5870*/  ISETP.NE.AND.EX P0, PT, R11, RZ, PT, P0 ;  /* 0x000000ff0b00720c */ /* 0x000fda0003f05300 */
[----:B-12-4-:R-:W-:Y:S05]  /*5880*/  @!P0 BRA `(.L_x_149) ;  /* 0x0000000000288947 */ /* 0x016fea0003800000 */
[----:B------:R-:W0:Y:S02]  /*5890*/  LDC R3, c[0x0][0x634] ;  /* 0x00018d00ff037b82 */ /* 0x000e240000000800 */
[----:B0-----:R-:W-:-:S05]  /*58a0*/  IADD3 R3, P0, R16, R3, RZ ;  /* 0x0000000310037210 */ /* 0x001fca0007f1e0ff */
[----:B------:R-:W-:-:S04]  /*58b0*/  IMAD.X R13, RZ, RZ, R17, P0 ;  /* 0x000000ffff0d7224 */ /* 0x000fc800000e0611 */
[----:B------:R-:W-:-:S04]  /*58c0*/  IMAD.WIDE.U32 R4, R13, R10, RZ ;  /* 0x0000000a0d047225 */ /* 0x000fc800078e00ff */
[----:B---3--:R-:W-:-:S04]  /*58d0*/  IMAD.WIDE.U32 R6, P0, R3, R11, R4 ;  /* 0x0000000b03067225 */ /* 0x008fc80007800004 */
[----:B------:R-:W-:-:S04]  /*58e0*/  IMAD.WIDE.U32 R4, R3, R10, RZ ;  /* 0x0000000a03047225 */ /* 0x000fc800078e00ff */
[----:B------:R-:W-:Y:S01]  /*58f0*/  IMAD.X R9, RZ, RZ, RZ, P0 ;  /* 0x000000ffff097224 */ /* 0x000fe200000e06ff */
[----:B------:R-:W-:Y:S01]  /*5900*/  IADD3 RZ, P0, R5, R6, RZ ;  /* 0x0000000605ff7210 */ /* 0x000fe20007f1e0ff */
[----:B------:R-:W-:-:S04]  /*5910*/  IMAD.MOV.U32 R8, RZ, RZ, R7 ;  /* 0x000000ffff087224 */ /* 0x000fc800078e0007 */
[----:B------:R-:W-:-:S08]  /*5920*/  IMAD.WIDE.U32.X R8, R13, R11, R8, P0 ;  /* 0x0000000b0d087225 */ /* 0x000fd000000e0408 */
.L_x_149:
[-CC-:B------:R-:W-:Y:S01]  /*5930*/  SHF.R.U64 R18, R8, R0.reuse, R9.reuse ;  /* 0x0000000008127219 */ /* 0x180fe20000001209 */
[----:B------:R-:W0:Y:S01]  /*5940*/  LDC.64 R26, c[0x0][0x640] ;  /* 0x00019000ff1a7b82 */ /* 0x000e220000000a00 */
[----:B------:R-:W-:Y:S01]  /*5950*/  SHF.R.U32.HI R0, RZ, R0, R9 ;  /* 0x00000000ff007219 */ /* 0x000fe20000011609 */
[----:B------:R-:W-:Y:S01]  /*5960*/  ULDC UR4, c[0x0][0x150] ;  /* 0x0000540000047ab9 */ /* 0x000fe20000000800 */
[----:B------:R-:W-:Y:S01]  /*5970*/  IADD3 R3, P0, RZ, -R18, RZ ;  /* 0x80000012ff037210 */ /* 0x000fe20007f1e0ff */
[----:B------:R-:W-:Y:S01]  /*5980*/  IMAD.MOV.U32 R9, RZ, RZ, 0x1 ;  /* 0x00000001ff097424 */ /* 0x000fe200078e00ff */
[----:B------:R-:W-:-:S03]  /*5990*/  I2FP.F32.U32 R8, R12 ;  /* 0x0000000c00087245 */ /* 0x000fc60000201000 */
[----:B---3--:R-:W1:Y:S01]  /*59a0*/  LDC R6, c[0x0][0x618] ;  /* 0x00018600ff067b82 */ /* 0x008e620000000800 */
[----:B------:R-:W-:Y:S02]  /*59b0*/  IMAD.X R7, RZ, RZ, ~R0, P0 ;  /* 0x000000ffff077224 */ /* 0x000fe400000e0e00 */
[----:B------:R-:W-:Y:S01]  /*59c0*/  FMUL R8, R8, UR4 ;  /* 0x0000000408087c20 */ /* 0x000fe20008400000 */
[----:B------:R-:W-:Y:S01]  /*59d0*/  IMAD.WIDE.U32 R4, R3, R14, R16 ;  /* 0x0000000e03047225 */ /* 0x000fe200078e0010 */
[----:B------:R-:W-:-:S03]  /*59e0*/  ULDC UR4, c[0x0][0x154] ;  /* 0x0000550000047ab9 */ /* 0x000fc60000000800 */
[----:B------:R-:W-:Y:S01]  /*59f0*/  IMAD R0, R7, R14, RZ ;  /* 0x0000000e07007224 */ /* 0x000fe200078e02ff */
[----:B------:R-:W2:Y:S01]  /*5a00*/  LDC R22, c[0x0][0x608] ;  /* 0x00018200ff167b82 */ /* 0x000ea20000000800 */
[----:B------:R-:W3:Y:S02]  /*5a10*/  F2I.U32.TRUNC.NTZ R8, R8 ;  /* 0x0000000800087305 */ /* 0x000ee4000020f000 */
[----:B------:R-:W-:Y:S01]  /*5a20*/  IMAD R3, R3, R15, R0 ;  /* 0x0000000f03037224 */ /* 0x000fe200078e0200 */
[----:B------:R-:W-:-:S03]  /*5a30*/  I2FP.F32.U32 R0, R19 ;  /* 0x0000001300007245 */ /* 0x000fc60000201000 */
[----:B------:R-:W-:Y:S01]  /*5a40*/  IMAD.IADD R3, R5, 0x1, R3 ;  /* 0x0000000105037824 */ /* 0x000fe200078e0203 */
[----:B------:R-:W4:Y:S01]  /*5a50*/  LDC R24, c[0x0][0x658] ;  /* 0x00019600ff187b82 */ /* 0x000f220000000800 */
[----:B0-----:R-:W-:-:S04]  /*5a60*/  ISETP.NE.U32.AND P0, PT, R26, RZ, PT ;  /* 0x000000ff1a00720c */ /* 0x001fc80003f05070 */
[----:B------:R-:W-:-:S03]  /*5a70*/  ISETP.NE.AND.EX P0, PT, R27, RZ, PT, P0 ;  /* 0x000000ff1b00720c */ /* 0x000fc60003f05300 */
[----:B------:R-:W0:Y:S01]  /*5a80*/  LDC R7, c[0x0][0x144] ;  /* 0x00005100ff077b82 */ /* 0x000e220000000800 */
[-CC-:B-1----:R-:W-:Y:S01]  /*5a90*/  SHF.R.U64 R10, R4, R6.reuse, R3.reuse ;  /* 0x00000006040a7219 */ /* 0x182fe20000001203 */
[----:B---3--:R-:W-:Y:S01]  /*5aa0*/  IMAD.MOV R8, RZ, RZ, -R8 ;  /* 0x000000ffff087224 */ /* 0x008fe200078e0a08 */
[----:B------:R-:W-:Y:S01]  /*5ab0*/  SHF.R.U32.HI R3, RZ, R6, R3 ;  /* 0x00000006ff037219 */ /* 0x000fe20000011603 */
[----:B------:R-:W-:-:S04]  /*5ac0*/  FMUL R6, R0, UR4 ;  /* 0x0000000400067c20 */ /* 0x000fc80008400000 */
[----:B------:R-:W1:Y:S01]  /*5ad0*/  LDC R20, c[0x0][0x148] ;  /* 0x00005200ff147b82 */ /* 0x000e620000000800 */
[----:B------:R3:W0:Y:S01]  /*5ae0*/  F2I.U32.TRUNC.NTZ R14, R6 ;  /* 0x00000006000e7305 */ /* 0x000622000020f000 */
[-CC-:B--2---:R-:W-:Y:S02]  /*5af0*/  SHF.R.U64 R0, R10, R22.reuse, R3.reuse ;  /* 0x000000160a007219 */ /* 0x184fe40000001203 */
[----:B------:R-:W-:-:S04]  /*5b00*/  SHF.R.U32.HI R3, RZ, R22, R3 ;  /* 0x00000016ff037219 */ /* 0x000fc80000011603 */
[----:B------:R-:W2:Y:S01]  /*5b10*/  LDC R15, c[0x0][0x600] ;  /* 0x00018000ff0f7b82 */ /* 0x000ea20000000800 */
[-CC-:B----4-:R-:W-:Y:S02]  /*5b20*/  SHF.R.U64 R13, R0, R24.reuse, R3.reuse ;  /* 0x00000018000d7219 */ /* 0x190fe40000001203 */
[-C--:B------:R-:W-:Y:S02]  /*5b30*/  SHF.R.U32.HI R5, RZ, R24.reuse, R3 ;  /* 0x00000018ff057219 */ /* 0x080fe40000011603 */
[----:B------:R-:W-:Y:S01]  /*5b40*/  SHF.L.U32 R22, R9, R24, RZ ;  /* 0x0000001809167219 */ /* 0x000fe200000006ff */
[----:B------:R-:W-:Y:S02]  /*5b50*/  IMAD.MOV.U32 R4, RZ, RZ, R13 ;  /* 0x000000ffff047224 */ /* 0x000fe400078e000d */
[----:B------:R-:W4:Y:S01]  /*5b60*/  LDC R25, c[0x0][0x648] ;  /* 0x00019200ff197b82 */ /* 0x000f220000000800 */
[----:B0-----:R-:W-:-:S07]  /*5b70*/  IMAD R21, R7, R8, R12 ;  /* 0x0000000807157224 */ /* 0x001fce00078e020c */
[----:B------:R-:W0:Y:S08]  /*5b80*/  LDC R28, c[0x0][0x638] ;  /* 0x00018e00ff1c7b82 */ /* 0x000e300000000800 */
[----:B------:R-:W0:Y:S01]  /*5b90*/  LDC R29, c[0x0][0x610] ;  /* 0x00018400ff1d7b82 */ /* 0x000e220000000800 */
[----:B-123--:R-:W-:Y:S05]  /*5ba0*/  @!P0 BRA `(.L_x_150) ;  /* 0x0000000000288947 */ /* 0x00efea0003800000 */
[----:B------:R-:W1:Y:S02]  /*5bb0*/  LDC R4, c[0x0][0x64c] ;  /* 0x00019300ff047b82 */ /* 0x000e640000000800 */
[----:B-1----:R-:W-:-:S05]  /*5bc0*/  IADD3 R3, P0, R13, R4, RZ ;  /* 0x000000040d037210 */ /* 0x002fca0007f1e0ff */
        /* <DEDUP_REMOVED lines=8> */
.L_x_150:
[----:B------:R-:W-:Y:S01]  /*5c50*/  ISETP.NE.AND P0, PT, R2, 0x1, PT ;  /* 0x000000010200780c */ /* 0x000fe20003f05270 */
[----:B------:R-:W-:Y:S01]  /*5c60*/  IMAD.MOV R14, RZ, RZ, -R14 ;  /* 0x000000ffff0e7224 */ /* 0x000fe200078e0a0e */
[----:B----4-:R-:W-:Y:S01]  /*5c70*/  SHF.R.U64 R3, R4, R25, R5 ;  /* 0x0000001904037219 */ /* 0x010fe20000001205 */
[----:B------:R-:W-:Y:S01]  /*5c80*/  VIADD R5, R15, 0xffffffff ;  /* 0xffffffff0f057836 */ /* 0x000fe20000000000 */
[----:B------:R-:W-:-:S03]  /*5c90*/  LOP3.LUT R0, R0, R87, RZ, 0xc0, !PT ;  /* 0x0000005700007212 */ /* 0x000fc600078ec0ff */
[----:B------:R-:W-:Y:S02]  /*5ca0*/  IMAD.MOV R4, RZ, RZ, -R3 ;  /* 0x000000ffff047224 */ /* 0x000fe400078e0a03 */
[----:B------:R-:W-:Y:S01]  /*5cb0*/  IMAD R22, R22, R3, R0 ;  /* 0x0000000316167224 */ /* 0x000fe200078e0200 */
[----:B------:R-:W-:Y:S01]  /*5cc0*/  LOP3.LUT R3, R10, R5, RZ, 0xc0, !PT ;  /* 0x000000050a037212 */ /* 0x000fe200078ec0ff */
[----:B0-----:R-:W-:Y:S02]  /*5cd0*/  IMAD R0, R4, R28, R13 ;  /* 0x0000001c04007224 */ /* 0x001fe400078e020d */
[----:B------:R-:W-:Y:S02]  /*5ce0*/  @P0 IMAD R21, R20, R14, R19 ;  /* 0x0000000e14150224 */ /* 0x000fe400078e0213 */
[----:B------:R-:W-:Y:S02]  /*5cf0*/  IMAD R3, R0, R15, R3 ;  /* 0x0000000f00037224 */ /* 0x000fe400078e0203 */
[----:B------:R-:W-:-:S02]  /*5d00*/  IMAD R22, R22, R29, R21 ;  /* 0x0000001d16167224 */ /* 0x000fc400078e0215 */
[----:B------:R-:W-:-:S03]  /*5d10*/  IMAD.MOV.U32 R4, RZ, RZ, 0x1 ;  /* 0x00000001ff047424 */ /* 0x000fc600078e00ff */
[----:B------:R-:W-:Y:S02]  /*5d20*/  SEL R19, R3, R22, !P0 ;  /* 0x0000001603137207 */ /* 0x000fe40004000000 */
[----:B------:R-:W-:Y:S02]  /*5d30*/  PRMT R0, R4, 0x7610, R0 ;  /* 0x0000761004007816 */ /* 0x000fe40000000000 */
[----:B------:R-:W-:-:S07]  /*5d40*/  SEL R22, R22, R3, !P0 ;  /* 0x0000000316167207 */ /* 0x000fce0004000000 */
.L_x_148:
[----:B------:R-:W-:Y:S02]  /*5d50*/  LOP3.LUT P0, RZ, R0, 0xff, RZ, 0xc0, !PT ;  /* 0x000000ff00ff7812 */ /* 0x000fe4000780c0ff */
[----:B------:R-:W-:-:S11]  /*5d60*/  LOP3.LUT R91, R91, 0x1, RZ, 0x3c, !PT ;  /* 0x000000015b5b7812 */ /* 0x000fd600078e3cff */
[----:B------:R-:W-:Y:S05]  /*5d70*/  @P0 BRA `(.L_x_151) ;  /* 0xffffffbc001c0947 */ /* 0x000fea000383ffff */
[----:B------:R-:W-:Y:S05]  /*5d80*/  EXIT ;  /* 0x000000000000794d */ /* 0x000fea0003800000 */
.L_x_14:
[----:B------:R-:W-:-:S08]  /*5d90*/  ISETP.NE.AND P0, PT, R14, RZ, PT ;  /* 0x000000ff0e00720c */ /* 0x000fd00003f05270 */
[----:B0-----:R-:W0:-:S00]  /*5da0*/  USETMAXREG.DEALLOC.CTAPOOL 0x28 ;  /* 0x00000028000079c8 */ /* 0x001e0000080e0500 */
[----:B------:R-:W-:Y:S05]  /*5db0*/  @P0 EXIT ;  /* 0x000000000000094d */ /* 0x000fea0003800000 */
[----:B0-----:R-:W-:Y:S01]  /*5dc0*/  LOP3.LUT P0, RZ, R3, 0xff, RZ, 0xc0, !PT ;  /* 0x000000ff03ff7812 */ /* 0x001fe2000780c0ff */
[----:B------:R-:W-:Y:S02]  /*5dd0*/  IMAD.MOV.U32 R3, RZ, RZ, 0x1 ;  /* 0x00000001ff037424 */ /* 0x000fe400078e00ff */
[----:B------:R-:W-:-:S10]  /*5de0*/  IMAD.MOV.U32 R8, RZ, RZ, RZ ;  /* 0x000000ffff087224 */ /* 0x000fd400078e00ff */
[----:B------:R-:W-:Y:S05]  /*5df0*/  @!P0 BRA `(.L_x_152) ;  /* 0x0000000c000c8947 */ /* 0x000fea0003800000 */
[----:B------:R-:W-:Y:S01]  /*5e00*/  LOP3.LUT P0, RZ, R4, 0x1f, RZ, 0xc0, !PT ;  /* 0x0000001f04ff7812 */ /* 0x000fe2000780c0ff */
[----:B------:R-:W-:Y:S01]  /*5e10*/  ULDC UR5, c[0x0][0x658] ;  /* 0x0001960000057ab9 */ /* 0x000fe20000000800 */
[----:B------:R-:W-:Y:S01]  /*5e20*/  UMOV UR6, 0xffffffff ;  /* 0xffffffff00067882 */ /* 0x000fe20000000000 */
[----:B------:R-:W-:Y:S01]  /*5e30*/  BSSY B0, `(.L_x_152) ;  /* 0x00000bf000007945 */ /* 0x000fe20003800000 */
[----:B------:R-:W-:Y:S01]  /*5e40*/  USHF.L.U32 UR6, UR6, UR5, URZ ;  /* 0x0000000506067299 */ /* 0x000fe2000800063f */
[C---:B------:R-:W-:Y:S01]  /*5e50*/  ISETP.NE.AND P2, PT, R5.reuse, RZ, PT ;  /* 0x000000ff0500720c */ /* 0x040fe20003f45270 */
[----:B------:R-:W-:Y:S01]  /*5e60*/  IMAD.MOV.U32 R10, RZ, RZ, 0x1 ;  /* 0x00000001ff0a7424 */ /* 0x000fe200078e00ff */
[----:B------:R-:W-:Y:S01]  /*5e70*/  ISETP.NE.OR P0, PT, R5, RZ, !P0 ;  /* 0x000000ff0500720c */ /* 0x000fe20004705670 */
[----:B------:R-:W-:Y:S01]  /*5e80*/  IMAD.MOV.U32 R3, RZ, RZ, 0x1 ;  /* 0x00000001ff037424 */ /* 0x000fe200078e00ff */
[----:B------:R-:W-:Y:S01]  /*5e90*/  LOP3.LUT R9, R23, 0x2, RZ, 0xfc, !PT ;  /* 0x0000000217097812 */ /* 0x000fe200078efcff */
[----:B------:R-:W-:Y:S01]  /*5ea0*/  IMAD.MOV.U32 R8, RZ, RZ, RZ ;  /* 0x000000ffff087224 */ /* 0x000fe200078e00ff */
[----:B------:R-:W-:Y:S01]  /*5eb0*/  ULDC UR4, c[0x0][0x600] ;  /* 0x0001800000047ab9 */ /* 0x000fe20000000800 */
[----:B------:R-:W-:Y:S01]  /*5ec0*/  UMOV UR7, 0x1 ;  /* 0x0000000100077882 */ /* 0x000fe20000000000 */
[----:B------:R-:W-:-:S02]  /*5ed0*/  UIADD3 UR19, UR40, 0x1, URZ ;  /* 0x0000000128137890 */ /* 0x000fc4000fffe03f */
[----:B------:R-:W-:Y:S02]  /*5ee0*/  UIADD3 UR15, UR4, -0x1, URZ ;  /* 0xffffffff040f7890 */ /* 0x000fe4000fffe03f */
[----:B------:R-:W-:Y:S02]  /*5ef0*/  USHF.L.U32 UR17, UR7, UR5, URZ ;  /* 0x0000000507117299 */ /* 0x000fe4000800063f */
[----:B------:R-:W-:Y:S01]  /*5f00*/  ULOP3.LUT UR16, URZ, UR6, URZ, 0x33, !UPT ;  /* 0x000000063f107292 */ /* 0x000fe2000f8e333f */
[----:B------:R-:W-:-:S11]  /*5f10*/  ULDC.64 UR20, c[0x0][0x198] ;  /* 0x0000660000147ab9 */ /* 0x000fd60000000a00 */
.L_x_164:
[----:B------:R-:W-:-:S03]  /*5f20*/  UMOV UR4, 0xffffffff ;  /* 0xffffffff00047882 */ /* 0x000fc60000000000 */
[----:B------:R-:W-:Y:S05]  /*5f30*/  BRA.DIV UR4, `(.L_x_153) ;  /* 0x00000026040c7947 */ /* 0x000fea000b800000 */
[----:B------:R-:W-:-:S13]  /*5f40*/  ELECT P6, URZ, PT ;  /* 0x00000000003f782f */ /* 0x000fda00038c0000 */
.L_x_214:
[----:B------:R-:W0:Y:S01]  /*5f50*/  LDC R4, c[0x0][0x28c] ;  /* 0x0000a300ff047b82 */ /* 0x000e220000000800 */
[----:B------:R-:W-:Y:S01]  /*5f60*/  BSSY B1, `(.L_x_154) ;  /* 0x0000037000017945 */ /* 0x000fe20003800000 */
[----:B0-----:R-:W-:-:S13]  /*5f70*/  ISETP.LT.OR P6, PT, R4, 0x1, !P6 ;  /* 0x000000010400780c */ /* 0x001fda00077c1670 */
[----:B------:R-:W-:Y:S05]  /*5f80*/  @P6 BRA `(.L_x_155) ;  /* 0x0000000000d06947 */ /* 0x000fea0003800000 */
[----:B------:R-:W-:Y:S02]  /*5f90*/  IMAD R19, R19, 0x70, RZ ;  /* 0x0000007013137824 */ /* 0x000fe400078e02ff */
[----:B------:R-:W-:Y:S02]  /*5fa0*/  IMAD.SHL.U32 R22, R22, 0x40, RZ ;  /* 0x0000004016167824 */ /* 0x000fe400078e00ff */
[----:B------:R-:W-:Y:S02]  /*5fb0*/  IMAD.MOV.U32 R13, RZ, RZ, RZ ;  /* 0x000000ffff0d7224 */ /* 0x000fe400078e00ff */
[----:B------:R-:W-:Y:S02]  /*5fc0*/  IMAD.U32 R14, RZ, RZ, UR19 ;  /* 0x00000013ff0e7e24 */ /* 0x000fe4000f8e00ff */
[----:B------:R-:W-:Y:S02]  /*5fd0*/  IMAD.MOV.U32 R4, RZ, RZ, R3 ;  /* 0x000000ffff047224 */ /* 0x000fe400078e0003 */
[----:B------:R-:W-:-:S07]  /*5fe0*/  IMAD.MOV.U32 R5, RZ, RZ, R8 ;  /* 0x000000ffff057224 */ /* 0x000fce00078e0008 */
.L_x_159:
[----:B------:R-:W0:Y:S01]  /*5ff0*/  S2R R7, SR_CgaCtaId ;  /* 0x0000000000077919 */ /* 0x000e220000008800 */
[----:B------:R-:W-:-:S04]  /*6000*/  MOV R6, 0x400 ;  /* 0x0000040000067802 */ /* 0x000fc80000000f00 */
[----:B0-----:R-:W-:Y:S02]  /*6010*/  LEA R12, R7, R6, 0x18 ;  /* 0x00000006070c7211 */ /* 0x001fe400078ec0ff */
[----:B------:R-:W-:Y:S01]  /*6020*/  SHF.L.U32 R6, R4, 0x1f, RZ ;  /* 0x0000001f04067819 */ /* 0x000fe200000006ff */
[----:B------:R-:W0:Y:S02]  /*6030*/  @!P2 LDC R7, c[0x0][0x500] ;  /* 0x00014000ff07ab82 */ /* 0x000e240000000800 */
[----:B------:R-:W-:-:S04]  /*6040*/  IMAD R11, R5, 0x8, R12 ;  /* 0x00000008050b7824 */ /* 0x000fc800078e020c */
[----:B------:R-:W1:Y:S02]  /*6050*/  SYNCS.PHASECHK.TRANS64.TRYWAIT P1, [R11+URZ+0x148], R6 ;  /* 0x000148060b0075a7 */ /* 0x000e64000802017f */
[----:B-1----:R-:W-:Y:S05]  /*6060*/  @!P1 BRA `(.L_x_156) ;  /* 0x0000002000e09947 */ /* 0x002fea0003800000 */
.L_x_215:
[----:B-1----:R-:W-:Y:S01]  /*6070*/  PRMT R6, R9, 0x9910, RZ ;  /* 0x0000991009067816 */ /* 0x002fe200000000ff */
[----:B0-----:R0:W-:Y:S03]  /*6080*/  @!P2 SYNCS.ARRIVE.TRANS64 RZ, [R11+URZ], R7 ;  /* 0x000000070bffa9a7 */ /* 0x0011e6000800003f */
[----:B------:R-:W-:-:S13]  /*6090*/  ISETP.NE.AND P1, PT, R6, 0x2, PT ;  /* 0x000000020600780c */ /* 0x000fda0003f25270 */
[----:B0-----:R-:W-:Y:S05]  /*60a0*/  @P1 BRA `(.L_x_157) ;  /* 0x0000000000041947 */ /* 0x001fea0003800000 */
[----:B------:R-:W-:Y:S01]  /*60b0*/  BPT.TRAP 0x1 ;  /* 0x000000040000795c */ /* 0x000fe20000300000 */
.L_x_157:
[----:B------:R-:W-:Y:S05]  /*60c0*/  @P0 BRA `(.L_x_158) ;  /* 0x0000000000040947 */ /* 0x000fea0003800000 */
[----:B------:R-:W-:Y:S01]  /*60d0*/  BPT.TRAP 0x1 ;  /* 0x000000040000795c */ /* 0x000fe20000300000 */
.L_x_158:
[--C-:B------:R-:W-:Y:S01]  /*60e0*/  IMAD R6, R5, 0x800, R12.reuse ;  /* 0x0000080005067824 */ /* 0x100fe200078e020c */
[----:B------:R-:W-:Y:S01]  /*60f0*/  R2UR UR9, R11 ;  /* 0x000000000b0972ca */ /* 0x000fe200000e0000 */
[C---:B------:R-:W-:Y:S01]  /*6100*/  IMAD R12, R5.reuse, 0xe00, R12 ;  /* 0x00000e00050c7824 */ /* 0x040fe200078e020c */
[----:B------:R-:W-:Y:S01]  /*6110*/  UIADD3 UR4, UP0, UR20, 0xf0, URZ ;  /* 0x000000f014047890 */ /* 0x000fe2000ff1e03f */
[----:B------:R-:W-:Y:S01]  /*6120*/  VIADD R14, R14, 0xffffffff ;  /* 0xffffffff0e0e7836 */ /* 0x000fe20000000000 */
[----:B------:R-:W-:Y:S01]  /*6130*/  R2UR UR5, R6 ;  /* 0x00000000060572ca */ /* 0x000fe200000e0000 */
[----:B------:R-:W-:Y:S01]  /*6140*/  UIADD3 UR22, UP1, UR20, 0x1f0, URZ ;  /* 0x000001f014167890 */ /* 0x000fe2000ff3e03f */
[----:B------:R-:W-:Y:S01]  /*6150*/  R2UR UR8, R12 ;  /* 0x000000000c0872ca */ /* 0x000fe200000e0000 */
[----:B------:R-:W-:Y:S01]  /*6160*/  VIADD R5, R5, 0x1 ;  /* 0x0000000105057836 */ /* 0x000fe20000000000 */
[----:B------:R-:W-:Y:S01]  /*6170*/  R2UR UR11, R22 ;  /* 0x00000000160b72ca */ /* 0x000fe200000e0000 */
[----:B------:R-:W-:Y:S01]  /*6180*/  UIADD3.X UR23, URZ, UR21, URZ, UP1, !UPT ;  /* 0x000000153f177290 */ /* 0x000fe20008ffe43f */
[----:B------:R-:W-:Y:S01]  /*6190*/  R2UR UR10, R13 ;  /* 0x000000000d0a72ca */ /* 0x000fe200000e0000 */
[----:B------:R-:W-:Y:S01]  /*61a0*/  UMOV UR6, 0x0 ;  /* 0x0000000000067882 */ /* 0x000fe20000000000 */
[----:B------:R-:W-:Y:S01]  /*61b0*/  R2UR UR12, R18 ;  /* 0x00000000120c72ca */ /* 0x000fe200000e0000 */
[----:B------:R-:W-:Y:S01]  /*61c0*/  UMOV UR7, 0x10000000 ;  /* 0x1000000000077882 */ /* 0x000fe20000000000 */
[----:B------:R-:W-:Y:S01]  /*61d0*/  R2UR UR18, R19 ;  /* 0x00000000131272ca */ /* 0x000fe200000e0000 */
[----:B------:R-:W-:Y:S01]  /*61e0*/  VIADD R13, R13, 0x20 ;  /* 0x000000200d0d7836 */ /* 0x000fe20000000000 */
[----:B------:R-:W-:Y:S01]  /*61f0*/  ISETP.GT.AND P3, PT, R14, 0x1, PT ;  /* 0x000000010e00780c */ /* 0x000fe20003f64270 */
[----:B------:R-:W-:Y:S01]  /*6200*/  UIADD3 UR13, UR5, 0x380, URZ ;  /* 0x00000380050d7890 */ /* 0x000fe2000fffe03f */
[----:B------:R-:W-:Y:S01]  /*6210*/  ISETP.NE.AND P1, PT, R5, 0x29, PT ;  /* 0x000000290500780c */ /* 0x000fe20003f25270 */
[----:B------:R-:W-:-:S02]  /*6220*/  UIADD3.X UR5, URZ, UR21, URZ, UP0, !UPT ;  /* 0x000000153f057290 */ /* 0x000fc400087fe43f */
[----:B------:R-:W-:Y:S01]  /*6230*/  UIADD3 UR14, UR8, 0x14b80, URZ ;  /* 0x00014b80080e7890 */ /* 0x000fe2000fffe03f */
[----:B------:R-:W-:Y:S02]  /*6240*/  SEL R7, RZ, 0x1, P1 ;  /* 0x00000001ff077807 */ /* 0x000fe40000800000 */
[----:B------:R-:W-:Y:S01]  /*6250*/  UMOV UR8, UR13 ;  /* 0x0000000d00087c82 */ /* 0x000fe20008000000 */
[----:B------:R-:W-:Y:S02]  /*6260*/  SEL R5, R5, RZ, P1 ;  /* 0x000000ff05057207 */ /* 0x000fe40000800000 */
[----:B------:R-:W-:Y:S01]  /*6270*/  LOP3.LUT R4, R4, R7, RZ, 0x3c, !PT ;  /* 0x0000000704047212 */ /* 0x000fe200078e3cff */
[----:B------:R0:W-:Y:S02]  /*6280*/  UTMALDG.3D [UR8], [UR4], desc[UR6] ;  /* 0x00000608040075b4 */ /* 0x0001e40008011000 */
[----:B0-----:R-:W-:Y:S01]  /*6290*/  UMOV UR8, UR14 ;  /* 0x0000000e00087c82 */ /* 0x001fe20008000000 */
[----:B------:R-:W-:-:S02]  /*62a0*/  UMOV UR11, UR18 ;  /* 0x00000012000b7c82 */ /* 0x000fc40008000000 */
[----:B------:R0:W-:Y:S02]  /*62b0*/  UTMALDG.3D [UR8], [UR22], desc[UR6] ;  /* 0x00000608160075b4 */ /* 0x0001e40008011000 */
[----:B0-----:R-:W-:Y:S05]  /*62c0*/  @P3 BRA `(.L_x_159) ;  /* 0xfffffffc00483947 */ /* 0x001fea000383ffff */
.L_x_155:
[----:B------:R-:W-:Y:S05]  /*62d0*/  BSYNC B1 ;  /* 0x0000000000017941 */ /* 0x000fea0003800000 */
.L_x_154:
[----:B------:R-:W2:Y:S01]  /*62e0*/  LDL.64 R20, [R1] ;  /* 0x0000000001147983 */ /* 0x000ea20000100a00 */
[----:B------:R-:W-:Y:S01]  /*62f0*/  LOP3.LUT P4, RZ, R10, 0xff, RZ, 0xc0, !PT ;  /* 0x000000ff0aff7812 */ /* 0x000fe2000788c0ff */
[----:B------:R-:W-:Y:S01]  /*6300*/  VIADD R7, R8, UR40 ;  /* 0x0000002808077c36 */ /* 0x000fe20008000000 */
[----:B------:R-:W-:Y:S01]  /*6310*/  ULDC.64 UR4, c[0x0][0x650] ;  /* 0x0001940000047ab9 */ /* 0x000fe20000000a00 */
[----:B------:R-:W-:Y:S01]  /*6320*/  IMAD.U32 R8, RZ, RZ, UR40 ;  /* 0x00000028ff087e24 */ /* 0x000fe2000f8e00ff */
[----:B------:R-:W-:Y:S01]  /*6330*/  UISETP.GE.U32.AND UP0, UPT, UR40, 0x29, UPT ;  /* 0x000000292800788c */ /* 0x000fe2000bf06070 */
[----:B------:R-:W-:Y:S01]  /*6340*/  BSSY B1, `(.L_x_160) ;  /* 0x000006b000017945 */ /* 0x000fe20003800000 */
[----:B------:R-:W-:Y:S01]  /*6350*/  ISETP.GT.U32.AND P1, PT, R7, 0x28, PT ;  /* 0x000000280700780c */ /* 0x000fe20003f24070 */
[----:B------:R-:W-:Y:S01]  /*6360*/  IMAD.MOV.U32 R22, RZ, RZ, -0x1 ;  /* 0xffffffffff167424 */ /* 0x000fe200078e00ff */
[----:B------:R-:W-:Y:S01]  /*6370*/  PRMT R10, RZ, 0x7610, R10 ;  /* 0x00007610ff0a7816 */ /* 0x000fe2000000000a */
[----:B------:R-:W-:Y:S01]  /*6380*/  IMAD.MOV.U32 R19, RZ, RZ, -0x1 ;  /* 0xffffffffff137424 */ /* 0x000fe200078e00ff */
[----:B------:R-:W-:Y:S01]  /*6390*/  ISETP.LT.U32.AND P1, PT, R8, 0x29, P1 ;  /* 0x000000290800780c */ /* 0x000fe20000f21070 */
[----:B------:R-:W-:Y:S01]  /*63a0*/  IMAD.MOV.U32 R18, RZ, RZ, -0x1 ;  /* 0xffffffffff127424 */ /* 0x000fe200078e00ff */
[----:B------:R-:W-:Y:S01]  /*63b0*/  PLOP3.LUT P3, PT, PT, PT, UP0, 0x80, 0x0 ;  /* 0x000000000000781c */ /* 0x000fe20003f6f008 */
[----:B------:R-:W0:Y:S01]  /*63c0*/  @P4 S2R R5, SR_CgaCtaId ;  /* 0x0000000000054919 */ /* 0x000e220000008800 */
[----:B------:R-:W-:-:S04]  /*63d0*/  @P4 MOV R4, 0x400 ;  /* 0x0000040000044802 */ /* 0x000fc80000000f00 */
[----:B0-----:R-:W-:Y:S01]  /*63e0*/  @P4 LEA R6, R5, R4, 0x18 ;  /* 0x0000000405064211 */ /* 0x001fe200078ec0ff */
[----:B------:R-:W-:Y:S01]  /*63f0*/  IMAD.WIDE.U32 R4, R7, -0x3831f383, RZ ;  /* 0xc7ce0c7d07047825 */ /* 0x000fe200078e00ff */
[----:B------:R-:W-:Y:S02]  /*6400*/  SEL R4, RZ, 0x1, !P1 ;  /* 0x00000001ff047807 */ /* 0x000fe40004800000 */
[----:B------:R0:W-:Y:S02]  /*6410*/  @P4 SYNCS.ARRIVE.TRANS64.A1T0 RZ, [R6+URZ+0x2c8], RZ ;  /* 0x0002c8ff06ff49a7 */ /* 0x0001e4000810003f */
[----:B------:R-:W-:Y:S02]  /*6420*/  LOP3.LUT R3, R3, R4, RZ, 0x3c, !PT ;  /* 0x0000000403037212 */ /* 0x000fe400078e3cff */
[----:B------:R-:W-:Y:S02]  /*6430*/  PRMT R4, RZ, 0x7610, R4 ;  /* 0x00007610ff047816 */ /* 0x000fe40000000004 */
[----:B0-----:R-:W-:-:S04]  /*6440*/  SHF.R.U32.HI R6, RZ, 0x5, R5 ;  /* 0x00000005ff067819 */ /* 0x001fc80000011605 */
[----:B------:R-:W-:Y:S01]  /*6450*/  @P3 LOP3.LUT R3, R3, 0x1, R6, 0x78, !PT ;  /* 0x0000000103033812 */ /* 0x000fe200078e7806 */
[----:B------:R-:W-:Y:S01]  /*6460*/  IMAD R8, R6, -0x29, R7 ;  /* 0xffffffd706087824 */ /* 0x000fe200078e0207 */
[----:B--2---:R-:W-:-:S04]  /*6470*/  IADD3 R16, P4, R16, R20, RZ ;  /* 0x0000001410107210 */ /* 0x004fc80007f9e0ff */
[----:B------:R-:W-:Y:S01]  /*6480*/  ISETP.GE.U32.AND P1, PT, R16, UR4, PT ;  /* 0x0000000410007c0c */ /* 0x000fe2000bf26070 */
[----:B------:R-:W-:-:S05]  /*6490*/  IMAD.X R17, R17, 0x1, R0, P4 ;  /* 0x0000000111117824 */ /* 0x000fca00020e0600 */
[----:B------:R-:W-:-:S13]  /*64a0*/  ISETP.GE.U32.AND.EX P1, PT, R17, UR5, PT, P1 ;  /* 0x0000000511007c0c */ /* 0x000fda000bf26110 */
[----:B------:R-:W-:Y:S05]  /*64b0*/  @P1 BRA `(.L_x_161) ;  /* 0x00000004004c1947 */ /* 0x000fea0003800000 */
[----:B------:R-:W0:Y:S01]  /*64c0*/  S2R R12, SR_CTAID.X ;  /* 0x00000000000c7919 */ /* 0x000e220000002500 */
[----:B------:R-:W-:Y:S01]  /*64d0*/  ULDC.64 UR4, c[0x0][0x628] ;  /* 0x00018a0000047ab9 */ /* 0x000fe20000000a00 */
[----:B------:R-:W1:Y:S01]  /*64e0*/  LDC R13, c[0x0][0x144] ;  /* 0x00005100ff0d7b82 */ /* 0x000e620000000800 */
[----:B------:R-:W-:Y:S01]  /*64f0*/  ISETP.NE.U32.AND P1, PT, RZ, UR4, PT ;  /* 0x00000004ff007c0c */ /* 0x000fe2000bf25070 */
[----:B------:R-:W2:Y:S01]  /*6500*/  S2R R11, SR_CTAID.Y ;  /* 0x00000000000b7919 */ /* 0x000ea20000002600 */
[----:B------:R-:W-:Y:S01]  /*6510*/  ULDC UR6, c[0x0][0x150] ;  /* 0x0000540000067ab9 */ /* 0x000fe20000000800 */
[----:B------:R-:W-:Y:S01]  /*6520*/  ULDC UR7, c[0x0][0x630] ;  /* 0x00018c0000077ab9 */ /* 0x000fe20000000800 */
[----:B------:R-:W-:Y:S01]  /*6530*/  ISETP.NE.AND.EX P1, PT, RZ, UR5, PT, P1 ;  /* 0x00000005ff007c0c */ /* 0x000fe2000bf25310 */
[----:B------:R-:W-:Y:S01]  /*6540*/  IMAD.MOV.U32 R4, RZ, RZ, R16 ;  /* 0x000000ffff047224 */ /* 0x000fe200078e0010 */
[----:B0-----:R-:W-:-:S05]  /*6550*/  I2FP.F32.U32 R5, R12 ;  /* 0x0000000c00057245 */ /* 0x001fca0000201000 */
[----:B------:R-:W-:Y:S01]  /*6560*/  FMUL R14, R5, UR6 ;  /* 0x00000006050e7c20 */ /* 0x000fe20008400000 */
[----:B------:R-:W-:-:S05]  /*6570*/  IMAD.MOV.U32 R5, RZ, RZ, R17 ;  /* 0x000000ffff057224 */ /* 0x000fca00078e0011 */
[----:B--2---:R-:W-:Y:S05]  /*6580*/  @!P1 BRA `(.L_x_162) ;  /* 0x0000000000289947 */ /* 0x004fea0003800000 */
[----:B------:R-:W-:Y:S02]  /*6590*/  ULDC UR6, c[0x0][0x634] ;  /* 0x00018d0000067ab9 */ /* 0x000fe40000000800 */
[----:B------:R-:W-:-:S05]  /*65a0*/  IADD3 R5, P1, R16, UR6, RZ ;  /* 0x0000000610057c10 */ /* 0x000fca000ff3e0ff */
[----:B------:R-:W-:-:S04]  /*65b0*/  IMAD.X R15, RZ, RZ, R17, P1 ;  /* 0x000000ffff0f7224 */ /* 0x000fc800008e0611 */
[----:B------:R-:W-:-:S04]  /*65c0*/  IMAD.WIDE.U32 R6, R15, UR4, RZ ;  /* 0x000000040f067c25 */ /* 0x000fc8000f8e00ff */
[----:B------:R-:W-:-:S04]  /*65d0*/  IMAD.WIDE.U32 R6, P1, R5, UR5, R6 ;  /* 0x0000000505067c25 */ /* 0x000fc8000f820006 */
[----:B------:R-:W-:-:S04]  /*65e0*/  IMAD.WIDE.U32 R4, R5, UR4, RZ ;  /* 0x0000000405047c25 */ /* 0x000fc8000f8e00ff */
[----:B------:R-:W-:Y:S01]  /*65f0*/  IMAD.MOV.U32 R4, RZ, RZ, R7 ;  /* 0x000000ffff047224 */ /* 0x000fe200078e0007 */
[----:B------:R-:W-:Y:S01]  /*6600*/  IADD3 RZ, P3, R5, R6, RZ ;  /* 0x0000000605ff7210 */ /* 0x000fe20007f7e0ff */
[----:B------:R-:W-:-:S04]  /*6610*/  IMAD.X R5, RZ, RZ, RZ, P1 ;  /* 0x000000ffff057224 */ /* 0x000fc800008e06ff */
[----:B------:R-:W-:-:S08]  /*6620*/  IMAD.WIDE.U32.X R4, R15, UR5, R4, P3 ;  /* 0x000000050f047c25 */ /* 0x000fd000098e0404 */
.L_x_162:
[--C-:B------:R-:W-:Y:S01]  /*6630*/  SHF.R.U64 R18, R4, UR7, R5.reuse ;  /* 0x0000000704127c19 */ /* 0x100fe20008001205 */
[----:B------:R-:W0:Y:S01]  /*6640*/  F2I.U32.TRUNC.NTZ R14, R14 ;  /* 0x0000000e000e7305 */ /* 0x000e22000020f000 */
[----:B------:R-:W-:Y:S01]  /*6650*/  SHF.R.U32.HI R4, RZ, UR7, R5 ;  /* 0x00000007ff047c19 */ /* 0x000fe20008011605 */
[----:B------:R-:W-:Y:S01]  /*6660*/  ULDC.64 UR4, c[0x0][0x620] ;  /* 0x0001880000047ab9 */ /* 0x000fe20000000a00 */
[----:B------:R-:W-:Y:S01]  /*6670*/  IADD3 R7, P1, RZ, -R18, RZ ;  /* 0x80000012ff077210 */ /* 0x000fe20007f3e0ff */
[----:B------:R-:W-:Y:S01]  /*6680*/  ULDC.64 UR6, c[0x0][0x640] ;  /* 0x0001900000067ab9 */ /* 0x000fe20000000a00 */
[----:B------:R-:W2:Y:S03]  /*6690*/  LDC R20, c[0x0][0x148] ;  /* 0x00005200ff147b82 */ /* 0x000ea60000000800 */
[----:B------:R-:W-:Y:S01]  /*66a0*/  IMAD.X R4, RZ, RZ, ~R4, P1 ;  /* 0x000000ffff047224 */ /* 0x000fe200008e0e04 */
[----:B------:R-:W-:-:S03]  /*66b0*/  ISETP.NE.U32.AND P1, PT, RZ, UR6, PT ;  /* 0x00000006ff007c0c */ /* 0x000fc6000bf25070 */
[----:B------:R-:W-:Y:S01]  /*66c0*/  IMAD R6, R4, UR4, RZ ;  /* 0x0000000404067c24 */ /* 0x000fe2000f8e02ff */
[----:B------:R-:W-:Y:S01]  /*66d0*/  ISETP.NE.AND.EX P1, PT, RZ, UR7, PT, P1 ;  /* 0x00000007ff007c0c */ /* 0x000fe2000bf25310 */
[----:B------:R-:W-:Y:S01]  /*66e0*/  IMAD.WIDE.U32 R4, R7, UR4, R16 ;  /* 0x0000000407047c25 */ /* 0x000fe2000f8e0010 */
[----:B------:R-:W-:-:S03]  /*66f0*/  ULDC UR4, c[0x0][0x618] ;  /* 0x0001860000047ab9 */ /* 0x000fc60000000800 */
[----:B------:R-:W-:Y:S01]  /*6700*/  IMAD R7, R7, UR5, R6 ;  /* 0x0000000507077c24 */ /* 0x000fe2000f8e0206 */
[----:B------:R-:W-:Y:S01]  /*6710*/  ULDC UR5, c[0x0][0x154] ;  /* 0x0000550000057ab9 */ /* 0x000fe20000000800 */
[----:B0-----:R-:W-:Y:S02]  /*6720*/  IMAD.MOV R6, RZ, RZ, -R14 ;  /* 0x000000ffff067224 */ /* 0x001fe400078e0a0e */
[----:B------:R-:W-:Y:S02]  /*6730*/  IMAD.IADD R5, R5, 0x1, R7 ;  /* 0x0000000105057824 */ /* 0x000fe400078e0207 */
[----:B-1----:R-:W-:Y:S01]  /*6740*/  IMAD R12, R13, R6, R12 ;  /* 0x000000060d0c7224 */ /* 0x002fe200078e020c */
[----:B------:R-:W-:Y:S02]  /*6750*/  I2FP.F32.U32 R6, R11 ;  /* 0x0000000b00067245 */ /* 0x000fe40000201000 */
[--C-:B------:R-:W-:Y:S02]  /*6760*/  SHF.R.U64 R13, R4, UR4, R5.reuse ;  /* 0x00000004040d7c19 */ /* 0x100fe40008001205 */
[----:B------:R-:W-:Y:S01]  /*6770*/  SHF.R.U32.HI R4, RZ, UR4, R5 ;  /* 0x00000004ff047c19 */ /* 0x000fe20008011605 */
[----:B------:R-:W-:Y:S01]  /*6780*/  FMUL R6, R6, UR5 ;  /* 0x0000000506067c20 */ /* 0x000fe20008400000 */
[----:B------:R-:W-:-:S02]  /*6790*/  ULDC UR4, c[0x0][0x608] ;  /* 0x0001820000047ab9 */ /* 0x000fc40000000800 */
[--C-:B------:R-:W-:Y:S01]  /*67a0*/  SHF.R.U64 R15, R13, UR4, R4.reuse ;  /* 0x000000040d0f7c19 */ /* 0x100fe20008001204 */
[----:B------:R0:W1:Y:S01]  /*67b0*/  F2I.U32.TRUNC.NTZ R21, R6 ;  /* 0x0000000600157305 */ /* 0x000062000020f000 */
[----:B------:R-:W-:Y:S01]  /*67c0*/  SHF.R.U32.HI R4, RZ, UR4, R4 ;  /* 0x00000004ff047c19 */ /* 0x000fe20008011604 */
[----:B------:R-:W-:-:S03]  /*67d0*/  ULDC UR4, c[0x0][0x658] ;  /* 0x0001960000047ab9 */ /* 0x000fc60000000800 */
[--C-:B------:R-:W-:Y:S02]  /*67e0*/  SHF.R.U64 R14, R15, UR4, R4.reuse ;  /* 0x000000040f0e7c19 */ /* 0x100fe40008001204 */
[----:B------:R-:W-:-:S03]  /*67f0*/  SHF.R.U32.HI R19, RZ, UR4, R4 ;  /* 0x00000004ff137c19 */ /* 0x000fc60008011604 */
[----:B------:R-:W-:Y:S02]  /*6800*/  IMAD.MOV.U32 R4, RZ, RZ, R14 ;  /* 0x000000ffff047224 */ /* 0x000fe400078e000e */
[----:B------:R-:W-:Y:S01]  /*6810*/  IMAD.MOV.U32 R5, RZ, RZ, R19 ;  /* 0x000000ffff057224 */ /* 0x000fe200078e0013 */
[----:B0-----:R-:W-:Y:S06]  /*6820*/  @!P1 BRA `(.L_x_163) ;  /* 0x0000000000289947 */ /* 0x001fec0003800000 */
        /* <DEDUP_REMOVED lines=10> */
.L_x_163:
[----:B------:R-:W-:Y:S01]  /*68d0*/  ISETP.NE.AND P1, PT, R2, 0x1, PT ;  /* 0x000000010200780c */ /* 0x000fe20003f25270 */
[----:B------:R-:W-:Y:S01]  /*68e0*/  ULDC UR4, c[0x0][0x648] ;  /* 0x0001920000047ab9 */ /* 0x000fe20000000800 */
[----:B------:R-:W-:Y:S01]  /*68f0*/  LOP3.LUT R15, R15, UR16, RZ, 0xc0, !PT ;  /* 0x000000100f0f7c12 */ /* 0x000fe2000f8ec0ff */
[----:B-1----:R-:W-:Y:S01]  /*6900*/  IMAD.MOV R21, RZ, RZ, -R21 ;  /* 0x000000ffff157224 */ /* 0x002fe200078e0a15 */
[----:B------:R-:W-:Y:S01]  /*6910*/  SHF.R.U64 R4, R4, UR4, R5 ;  /* 0x0000000404047c19 */ /* 0x000fe20008001205 */
[----:B------:R-:W-:Y:S01]  /*6920*/  ULDC UR4, c[0x0][0x638] ;  /* 0x00018e0000047ab9 */ /* 0x000fe20000000800 */
[----:B------:R-:W-:Y:S01]  /*6930*/  LOP3.LUT R13, R13, UR15, RZ, 0xc0, !PT ;  /* 0x0000000f0d0d7c12 */ /* 0x000fe2000f8ec0ff */
[----:B------:R-:W-:Y:S02]  /*6940*/  ULDC UR5, c[0x0][0x610] ;  /* 0x0001840000057ab9 */ /* 0x000fe40000000800 */
[----:B------:R-:W-:Y:S02]  /*6950*/  IMAD.MOV R5, RZ, RZ, -R4 ;  /* 0x000000ffff057224 */ /* 0x000fe400078e0a04 */
[----:B------:R-:W-:-:S02]  /*6960*/  IMAD R15, R4, UR17, R15 ;  /* 0x00000011040f7c24 */ /* 0x000fc4000f8e020f */
[----:B--2---:R-:W-:Y:S02]  /*6970*/  @P1 IMAD R12, R20, R21, R11 ;  /* 0x00000015140c1224 */ /* 0x004fe400078e020b */
[----:B------:R-:W-:Y:S01]  /*6980*/  IMAD R14, R5, UR4, R14 ;  /* 0x00000004050e7c24 */ /* 0x000fe2000f8e020e */
[----:B------:R-:W-:Y:S01]  /*6990*/  ULDC UR4, c[0x0][0x600] ;  /* 0x0001800000047ab9 */ /* 0x000fe20000000800 */
[----:B------:R-:W-:Y:S02]  /*69a0*/  IMAD R12, R15, UR5, R12 ;  /* 0x000000050f0c7c24 */ /* 0x000fe4000f8e020c */
[----:B------:R-:W-:Y:S02]  /*69b0*/  IMAD R5, R14, UR4, R13 ;  /* 0x000000040e057c24 */ /* 0x000fe4000f8e020d */
[----:B------:R-:W-:-:S03]  /*69c0*/  IMAD.MOV.U32 R4, RZ, RZ, 0x1 ;  /* 0x00000001ff047424 */ /* 0x000fc600078e00ff */
[----:B------:R-:W-:Y:S02]  /*69d0*/  SEL R19, R5, R12, !P1 ;  /* 0x0000000c05137207 */ /* 0x000fe40004800000 */
[----:B------:R-:W-:-:S07]  /*69e0*/  SEL R22, R12, R5, !P1 ;  /* 0x000000050c167207 */ /* 0x000fce0004800000 */
.L_x_161:
[----:B------:R-:W-:Y:S05]  /*69f0*/  BSYNC B1 ;  /* 0x0000000000017941 */ /* 0x000fea0003800000 */
.L_x_160:
[----:B------:R-:W-:-:S13]  /*6a00*/  LOP3.LUT P1, RZ, R4, 0xff, RZ, 0xc0, !PT ;  /* 0x000000ff04ff7812 */ /* 0x000fda000782c0ff */
[----:B------:R-:W-:Y:S05]  /*6a10*/  @P1 BRA `(.L_x_164) ;  /* 0xfffffff400401947 */ /* 0x000fea000383ffff */
[----:B------:R-:W-:Y:S05]  /*6a20*/  BSYNC B0 ;  /* 0x0000000000007941 */ /* 0x000fea0003800000 */
.L_x_152:
[----:B------:R-:W-:-:S03]  /*6a30*/  UMOV UR4, 0xffffffff ;  /* 0xffffffff00047882 */ /* 0x000fc60000000000 */
[----:B------:R-:W-:Y:S05]  /*6a40*/  BRA.DIV UR4, `(.L_x_165) ;  /* 0x0000001a047c7947 */ /* 0x000fea000b800000 */
[----:B------:R-:W-:-:S13]  /*6a50*/  ELECT P6, URZ, PT ;  /* 0x00000000003f782f */ /* 0x000fda00038c0000 */
.L_x_218:
[----:B------:R-:W-:Y:S04]  /*6a60*/  BSSY B0, `(.L_x_166) ;  /* 0x0000178000007945 */ /* 0x000fe80003800000 */
[----:B------:R-:W-:Y:S05]  /*6a70*/  @!P6 BRA `(.L_x_167) ;  /* 0x0000001400d8e947 */ /* 0x000fea0003800000 */
[----:B------:R-:W-:-:S04]  /*6a80*/  LOP3.LUT R23, R23, 0x2, RZ, 0xfc, !PT ;  /* 0x0000000217177812 */ /* 0x000fc800078efcff */
[----:B------:R-:W-:-:S13]  /*6a90*/  ISETP.NE.AND P0, PT, R23, 0x3, PT ;  /* 0x000000031700780c */ /* 0x000fda0003f05270 */
[----:B------:R-:W-:Y:S05]  /*6aa0*/  @!P0 BRA `(.L_x_168) ;  /* 0x0000000000048947 */ /* 0x000fea0003800000 */
[----:B------:R-:W-:Y:S01]  /*6ab0*/  BPT.TRAP 0x1 ;  /* 0x000000040000795c */ /* 0x000fe20000300000 */
.L_x_168:
[----:B------:R-:W0:Y:S01]  /*6ac0*/  S2R R5, SR_CgaCtaId ;  /* 0x0000000000057919 */ /* 0x000e220000008800 */
[----:B------:R-:W-:Y:S02]  /*6ad0*/  MOV R0, 0x400 ;  /* 0x0000040000007802 */ /* 0x000fe40000000f00 */
[----:B------:R-:W-:Y:S02]  /*6ae0*/  SHF.L.U32 R2, R3, 0x1f, RZ ;  /* 0x0000001f03027819 */ /* 0x000fe400000006ff */
[----:B0-----:R-:W-:-:S05]  /*6af0*/  LEA R5, R5, R0, 0x18 ;  /* 0x0000000005057211 */ /* 0x001fca00078ec0ff */
[----:B------:R-:W-:-:S04]  /*6b00*/  VIADD R5, R5, 0x148 ;  /* 0x0000014805057836 */ /* 0x000fc80000000000 */
[C---:B------:R-:W-:Y:S02]  /*6b10*/  IMAD R7, R8.reuse, 0x8, R5 ;  /* 0x0000000808077824 */ /* 0x040fe400078e0205 */
[----:B------:R-:W-:Y:S02]  /*6b20*/  VIADD R8, R8, 0x1 ;  /* 0x0000000108087836 */ /* 0x000fe40000000000 */
[----:B------:R-:W0:Y:S03]  /*6b30*/  SYNCS.PHASECHK.TRANS64.TRYWAIT P0, [R7+URZ], R2 ;  /* 0x00000002070075a7 */ /* 0x000e26000800017f */
[----:B------:R-:W-:-:S04]  /*6b40*/  ISETP.NE.AND P1, PT, R8, 0x29, PT ;  /* 0x000000290800780c */ /* 0x000fc80003f25270 */
[----:B------:R-:W-:Y:S02]  /*6b50*/  SEL R0, RZ, 0x1, P1 ;  /* 0x00000001ff007807 */ /* 0x000fe40000800000 */
[----:B------:R-:W-:Y:S02]  /*6b60*/  SEL R8, R8, RZ, P1 ;  /* 0x000000ff08087207 */ /* 0x000fe40000800000 */
[----:B------:R-:W-:-:S03]  /*6b70*/  LOP3.LUT R9, R3, R0, RZ, 0x3c, !PT ;  /* 0x0000000003097212 */ /* 0x000fc600078e3cff */
[----:B------:R-:W-:Y:S01]  /*6b80*/  IMAD R6, R8, 0x8, R5 ;  /* 0x0000000808067824 */ /* 0x000fe200078e0205 */
[----:B------:R-:W-:Y:S01]  /*6b90*/  SHF.L.U32 R3, R9, 0x1f, RZ ;  /* 0x0000001f09037819 */ /* 0x000fe200000006ff */
[----:B0-----:R-:W-:Y:S06]  /*6ba0*/  @!P0 BRA `(.L_x_169) ;  /* 0x0000001800448947 */ /* 0x001fec0003800000 */
.L_x_219:
[----:B------:R-:W1:Y:S01]  /*6bb0*/  SYNCS.PHASECHK.TRANS64.TRYWAIT P0, [R6+URZ], R3 ;  /* 0x00000003060075a7 */ /* 0x000e62000800017f */
[----:B------:R-:W-:-:S05]  /*6bc0*/  VIADD R0, R8, 0x1 ;  /* 0x0000000108007836 */ /* 0x000fca0000000000 */
[----:B------:R-:W-:-:S04]  /*6bd0*/  ISETP.NE.AND P1, PT, R0, 0x29, PT ;  /* 0x000000290000780c */ /* 0x000fc80003f25270 */
[----:B0-----:R-:W-:Y:S02]  /*6be0*/  SEL R2, RZ, 0x1, P1 ;  /* 0x00000001ff027807 */ /* 0x001fe40000800000 */
[----:B------:R-:W-:Y:S02]  /*6bf0*/  SEL R0, R0, RZ, P1 ;  /* 0x000000ff00007207 */ /* 0x000fe40000800000 */
[----:B------:R-:W-:-:S03]  /*6c00*/  LOP3.LUT R9, R9, R2, RZ, 0x3c, !PT ;  /* 0x0000000209097212 */ /* 0x000fc600078e3cff */
[----:B------:R-:W-:Y:S01]  /*6c10*/  IMAD R7, R0, 0x8, R5 ;  /* 0x0000000800077824 */ /* 0x000fe200078e0205 */
[----:B------:R-:W-:Y:S01]  /*6c20*/  SHF.L.U32 R4, R9, 0x1f, RZ ;  /* 0x0000001f09047819 */ /* 0x000fe200000006ff */
[----:B-1----:R-:W-:Y:S06]  /*6c30*/  @!P0 BRA `(.L_x_170) ;  /* 0x0000001800348947 */ /* 0x002fec0003800000 */
.L_x_220:
[----:B------:R-:W1:Y:S01]  /*6c40*/  SYNCS.PHASECHK.TRANS64.TRYWAIT P0, [R7+URZ], R4 ;  /* 0x00000004070075a7 */ /* 0x000e62000800017f */
[----:B------:R-:W-:-:S05]  /*6c50*/  VIADD R0, R0, 0x1 ;  /* 0x0000000100007836 */ /* 0x000fca0000000000 */
[----:B------:R-:W-:-:S04]  /*6c60*/  ISETP.NE.AND P1, PT, R0, 0x29, PT ;  /* 0x000000290000780c */ /* 0x000fc80003f25270 */
[----:B------:R-:W-:Y:S02]  /*6c70*/  SEL R2, RZ, 0x1, P1 ;  /* 0x00000001ff027807 */ /* 0x000fe40000800000 */
[----:B------:R-:W-:Y:S02]  /*6c80*/  SEL R0, R0, RZ, P1 ;  /* 0x000000ff00007207 */ /* 0x000fe40000800000 */
[----:B------:R-:W-:-:S03]  /*6c90*/  LOP3.LUT R9, R9, R2, RZ, 0x3c, !PT ;  /* 0x0000000209097212 */ /* 0x000fc600078e3cff */
[----:B0-----:R-:W-:Y:S01]  /*6ca0*/  IMAD R6, R0, 0x8, R5 ;  /* 0x0000000800067824 */ /* 0x001fe200078e0205 */
[----:B------:R-:W-:Y:S01]  /*6cb0*/  SHF.L.U32 R3, R9, 0x1f, RZ ;  /* 0x0000001f09037819 */ /* 0x000fe200000006ff */
[----:B-1----:R-:W-:Y:S06]  /*6cc0*/  @!P0 BRA `(.L_x_171) ;  /* 0x0000001800248947 */ /* 0x002fec0003800000 */
.L_x_221:
        /* <DEDUP_REMOVED lines=9> */
.L_x_222:
        /* <DEDUP_REMOVED lines=9> */
.L_x_223:
        /* <DEDUP_REMOVED lines=9> */
.L_x_224:
        /* <DEDUP_REMOVED lines=9> */
.L_x_225:
        /* <DEDUP_REMOVED lines=9> */
.L_x_226:
        /* <DEDUP_REMOVED lines=9> */
.L_x_227:
        /* <DEDUP_REMOVED lines=9> */
.L_x_228:
        /* <DEDUP_REMOVED lines=9> */
.L_x_229:
        /* <DEDUP_REMOVED lines=9> */
.L_x_230:
        /* <DEDUP_REMOVED lines=9> */
.L_x_231:
        /* <DEDUP_REMOVED lines=9> */
.L_x_232:
        /* <DEDUP_REMOVED lines=9> */
.L_x_233:
        /* <DEDUP_REMOVED lines=9> */
.L_x_234:
        /* <DEDUP_REMOVED lines=9> */
.L_x_235:
        /* <DEDUP_REMOVED lines=9> */
.L_x_236:
        /* <DEDUP_REMOVED lines=9> */
.L_x_237:
        /* <DEDUP_REMOVED lines=9> */
.L_x_238:
        /* <DEDUP_REMOVED lines=9> */
.L_x_239:
        /* <DEDUP_REMOVED lines=9> */
.L_x_240:
        /* <DEDUP_REMOVED lines=9> */
.L_x_241:
        /* <DEDUP_REMOVED lines=9> */
.L_x_242:
        /* <DEDUP_REMOVED lines=9> */
.L_x_243:
        /* <DEDUP_REMOVED lines=9> */
.L_x_244:
        /* <DEDUP_REMOVED lines=9> */
.L_x_245:
        /* <DEDUP_REMOVED lines=9> */
.L_x_246:
        /* <DEDUP_REMOVED lines=9> */
.L_x_247:
        /* <DEDUP_REMOVED lines=9> */
.L_x_248:
        /* <DEDUP_REMOVED lines=9> */
.L_x_249:
        /* <DEDUP_REMOVED lines=9> */
.L_x_250:
        /* <DEDUP_REMOVED lines=9> */
.L_x_251:
        /* <DEDUP_REMOVED lines=9> */
.L_x_252:
        /* <DEDUP_REMOVED lines=9> */
.L_x_253:
        /* <DEDUP_REMOVED lines=9> */
.L_x_254:
        /* <DEDUP_REMOVED lines=9> */
.L_x_255:
        /* <DEDUP_REMOVED lines=9> */
.L_x_256:
        /* <DEDUP_REMOVED lines=9> */
.L_x_257:
[----:B------:R-:W1:Y:S01]  /*8110*/  SYNCS.PHASECHK.TRANS64.TRYWAIT P0, [R6+URZ], R3 ;  /* 0x00000003060075a7 */ /* 0x000e62000800017f */
[----:B------:R-:W-:-:S05]  /*8120*/  VIADD R0, R0, 0x1 ;  /* 0x0000000100007836 */ /* 0x000fca0000000000 */
[----:B------:R-:W-:-:S04]  /*8130*/  ISETP.NE.AND P1, PT, R0, 0x29, PT ;  /* 0x000000290000780c */ /* 0x000fc80003f25270 */
[----:B------:R-:W-:Y:S02]  /*8140*/  SEL R2, RZ, 0x1, P1 ;  /* 0x00000001ff027807 */ /* 0x000fe40000800000 */
[----:B------:R-:W-:Y:S02]  /*8150*/  SEL R0, R0, RZ, P1 ;  /* 0x000000ff00007207 */ /* 0x000fe40000800000 */
[----:B------:R-:W-:Y:S01]  /*8160*/  LOP3.LUT R2, R9, R2, RZ, 0x3c, !PT ;  /* 0x0000000209027212 */ /* 0x000fe200078e3cff */
[----:B-1----:R-:W-:Y:S06]  /*8170*/  @!P0 BRA `(.L_x_208) ;  /* 0x0000000c00dc8947 */ /* 0x002fec0003800000 */
.L_x_258:
[----:B------:R-:W-:Y:S01]  /*8180*/  IMAD R5, R0, 0x8, R5 ;  /* 0x0000000800057824 */ /* 0x000fe200078e0205 */
[----:B------:R-:W-:-:S07]  /*8190*/  SHF.L.U32 R0, R2, 0x1f, RZ ;  /* 0x0000001f02007819 */ /* 0x000fce00000006ff */
.L_x_209:
[----:B--2---:R2:W3:Y:S02]  /*81a0*/  SYNCS.PHASECHK.TRANS64.TRYWAIT P0, [R5+URZ], R0 ;  /* 0x00000000050075a7 */ /* 0x0044e4000800017f */
[----:B---3--:R-:W-:Y:S05]  /*81b0*/  @!P0 NANOSLEEP.SYNCS 0x989680 ;  /* 0x009896800000895d */ /* 0x008fea0003900000 */
[----:B------:R-:W3:Y:S02]  /*81c0*/  @!P0 SYNCS.PHASECHK.TRANS64 P0, [R5+URZ], R0 ;  /* 0x00000000050085a7 */ /* 0x000ee4000800007f */
[----:B---3--:R-:W-:Y:S05]  /*81d0*/  @!P0 BRA `(.L_x_209) ;  /* 0xfffffffc00f08947 */ /* 0x008fea000383ffff */
.L_x_167:
[----:B------:R-:W-:Y:S05]  /*81e0*/  BSYNC B0 ;  /* 0x0000000000007941 */ /* 0x000fea0003800000 */
.L_x_166:
[----:B------:R-:W-:Y:S05]  /*81f0*/  EXIT ;  /* 0x000000000000794d */ /* 0x000fea0003800000 */
.L_x_16:
[----:B0-----:R-:W-:-:S04]  /*8200*/  IMAD.U32 R3, RZ, RZ, UR43 ;  /* 0x0000002bff037e24 */ /* 0x001fc8000f8e00ff */
[----:B------:R0:W1:Y:S03]  /*8210*/  SYNCS.PHASECHK.TRANS64.TRYWAIT P0, [R3+URZ+-0x8], R0 ;  /* 0xfffff800030075a7 */ /* 0x000066000800017f */
[----:B-1----:R-:W-:Y:S05]  /*8220*/  @!P0 NANOSLEEP.SYNCS 0x989680 ;  /* 0x009896800000895d */ /* 0x002fea0003900000 */
[----:B------:R-:W1:Y:S02]  /*8230*/  @!P0 SYNCS.PHASECHK.TRANS64 P0, [R3+URZ+-0x8], R0 ;  /* 0xfffff800030085a7 */ /* 0x000e64000800007f */
[----:B-1----:R-:W-:Y:S05]  /*8240*/  @!P0 BRA `(.L_x_16) ;  /* 0xfffffffc00ec8947 */ /* 0x002fea000383ffff */
[----:B------:R-:W-:Y:S05]  /*8250*/  BRA `(.L_x_210) ;  /* 0xffffff9400f07947 */ /* 0x000fea000383ffff */
.L_x_21:
[----:B-1----:R1:W2:Y:S02]  /*8260*/  SYNCS.PHASECHK.TRANS64.TRYWAIT P1, [R3+URZ], R0 ;  /* 0x00000000030075a7 */ /* 0x0022a4000802017f */
[----:B--2---:R-:W-:Y:S05]  /*8270*/  @!P1 NANOSLEEP.SYNCS 0x989680 ;  /* 0x009896800000995d */ /* 0x004fea0003900000 */
[----:B------:R-:W2:Y:S02]  /*8280*/  @!P1 SYNCS.PHASECHK.TRANS64 P1, [R3+URZ], R0 ;  /* 0x00000000030095a7 */ /* 0x000ea4000802007f */
[----:B--2---:R-:W-:Y:S05]  /*8290*/  @!P1 BRA `(.L_x_21) ;  /* 0xfffffffc00f09947 */ /* 0x004fea000383ffff */
[----:B------:R-:W-:Y:S05]  /*82a0*/  BRA `(.L_x_20) ;  /* 0xffffff9800607947 */ /* 0x000fea000383ffff */
.L_x_26:
[----:B-1----:R-:W-:-:S04]  /*82b0*/  IMAD.U32 R4, RZ, RZ, UR4 ;  /* 0x00000004ff047e24 */ /* 0x002fc8000f8e00ff */
[----:B------:R1:W2:Y:S03]  /*82c0*/  SYNCS.PHASECHK.TRANS64.TRYWAIT P1, [R4+URZ], R3 ;  /* 0x00000003040075a7 */ /* 0x0002a6000802017f */
[----:B--2---:R-:W-:Y:S05]  /*82d0*/  @!P1 NANOSLEEP.SYNCS 0x989680 ;  /* 0x009896800000995d */ /* 0x004fea0003900000 */
[----:B------:R-:W2:Y:S02]  /*82e0*/  @!P1 SYNCS.PHASECHK.TRANS64 P1, [R4+URZ], R3 ;  /* 0x00000003040095a7 */ /* 0x000ea4000802007f */
[----:B--2---:R-:W-:Y:S05]  /*82f0*/  @!P1 BRA `(.L_x_26) ;  /* 0xfffffffc00ec9947 */ /* 0x004fea000383ffff */
[----:B------:R-:W-:Y:S05]  /*8300*/  BRA `(.L_x_25) ;  /* 0xffffff9c00507947 */ /* 0x000fea000383ffff */
.L_x_32:
[----:B0-----:R-:W-:-:S04]  /*8310*/  IMAD.U32 R3, RZ, RZ, UR43 ;  /* 0x0000002bff037e24 */ /* 0x001fc8000f8e00ff */
[----:B------:R0:W1:Y:S03]  /*8320*/  SYNCS.PHASECHK.TRANS64.TRYWAIT P0, [R3+URZ+0x8], R0 ;  /* 0x00000800030075a7 */ /* 0x000066000800017f */
[----:B-1----:R-:W-:Y:S05]  /*8330*/  @!P0 NANOSLEEP.SYNCS 0x989680 ;  /* 0x009896800000895d */ /* 0x002fea0003900000 */
[----:B------:R-:W1:Y:S02]  /*8340*/  @!P0 SYNCS.PHASECHK.TRANS64 P0, [R3+URZ+0x8], R0 ;  /* 0x00000800030085a7 */ /* 0x000e64000800007f */
[----:B-1----:R-:W-:Y:S05]  /*8350*/  @!P0 BRA `(.L_x_32) ;  /* 0xfffffffc00ec8947 */ /* 0x002fea000383ffff */
[----:B------:R-:W-:Y:S05]  /*8360*/  BRA `(.L_x_211) ;  /* 0xffffffa000bc7947 */ /* 0x000fea000383ffff */
.L_x_153:
[----:B------:R-:W-:Y:S01]  /*8370*/  BSSY B1, `(.L_x_212) ;  /* 0x0000006000017945 */ /* 0x000fe20003800000 */
[----:B------:R-:W-:-:S07]  /*8380*/  IMAD.MOV.U32 R15, RZ, RZ, -0x1 ;  /* 0xffffffffff0f7424 */ /* 0x000fce00078e00ff */
[----:B-----5:R-:W-:Y:S05]  /*8390*/  WARPSYNC.COLLECTIVE R15, `(.L_x_213) ;  /* 0x000000000f0c7348 */ /* 0x020fea0003c00000 */
[----:B------:R-:W-:Y:S02]  /*83a0*/  ELECT P6, UR62, PT ;  /* 0x00000000003e782f */ /* 0x000fe400038c0000 */
[----:B------:R-:W-:Y:S01]  /*83b0*/  MOV R14, UR62 ;  /* 0x0000003e000e7c02 */ /* 0x000fe20008000f00 */
[----:B-----5:R-:W-:Y:S10]  /*83c0*/  ENDCOLLECTIVE ;  /* 0x000000000000791b */ /* 0x020ff40003800000 */
.L_x_213:
[----:B------:R-:W-:Y:S05]  /*83d0*/  BSYNC B1 ;  /* 0x0000000000017941 */ /* 0x000fea0003800000 */
.L_x_212:
[----:B------:R-:W-:Y:S05]  /*83e0*/  BRA `(.L_x_214) ;  /* 0xffffffd800d87947 */ /* 0x000fea000383ffff */
.L_x_156:
[----:B-1----:R1:W2:Y:S02]  /*83f0*/  SYNCS.PHASECHK.TRANS64.TRYWAIT P1, [R11+URZ+0x148], R6 ;  /* 0x000148060b0075a7 */ /* 0x0022a4000802017f */
[----:B--2---:R-:W-:Y:S05]  /*8400*/  @!P1 NANOSLEEP.SYNCS 0x989680 ;  /* 0x009896800000995d */ /* 0x004fea0003900000 */
[----:B------:R-:W2:Y:S02]  /*8410*/  @!P1 SYNCS.PHASECHK.TRANS64 P1, [R11+URZ+0x148], R6 ;  /* 0x000148060b0095a7 */ /* 0x000ea4000802007f */
[----:B--2---:R-:W-:Y:S05]  /*8420*/  @!P1 BRA `(.L_x_156) ;  /* 0xfffffffc00f09947 */ /* 0x004fea000383ffff */
[----:B------:R-:W-:Y:S05]  /*8430*/  BRA `(.L_x_215) ;  /* 0xffffffdc000c7947 */ /* 0x000fea000383ffff */
.L_x_165:
[----:B------:R-:W-:Y:S01]  /*8440*/  BSSY B0, `(.L_x_216) ;  /* 0x0000006000007945 */ /* 0x000fe20003800000 */
[----:B------:R-:W-:-:S07]  /*8450*/  IMAD.MOV.U32 R15, RZ, RZ, -0x1 ;  /* 0xffffffffff0f7424 */ /* 0x000fce00078e00ff */
[----:B-----5:R-:W-:Y:S05]  /*8460*/  WARPSYNC.COLLECTIVE R15, `(.L_x_217) ;  /* 0x000000000f0c7348 */ /* 0x020fea0003c00000 */
[----:B------:R-:W-:Y:S02]  /*8470*/  ELECT P6, UR62, PT ;  /* 0x00000000003e782f */ /* 0x000fe400038c0000 */
[----:B------:R-:W-:Y:S01]  /*8480*/  MOV R14, UR62 ;  /* 0x0000003e000e7c02 */ /* 0x000fe20008000f00 */
[----:B-----5:R-:W-:Y:S10]  /*8490*/  ENDCOLLECTIVE ;  /* 0x000000000000791b */ /* 0x020ff40003800000 */
.L_x_217:
[----:B------:R-:W-:Y:S05]  /*84a0*/  BSYNC B0 ;  /* 0x0000000000007941 */ /* 0x000fea0003800000 */
.L_x_216:
[----:B------:R-:W-:Y:S05]  /*84b0*/  BRA `(.L_x_218) ;  /* 0xffffffe400687947 */ /* 0x000fea000383ffff */
.L_x_169:
[----:B0-----:R0:W1:Y:S02]  /*84c0*/  SYNCS.PHASECHK.TRANS64.TRYWAIT P0, [R7+URZ], R2 ;  /* 0x00000002070075a7 */ /* 0x001064000800017f */
[----:B-1----:R-:W-:Y:S05]  /*84d0*/  @!P0 NANOSLEEP.SYNCS 0x989680 ;  /* 0x009896800000895d */ /* 0x002fea0003900000 */
[----:B------:R-:W1:Y:S02]  /*84e0*/  @!P0 SYNCS.PHASECHK.TRANS64 P0, [R7+URZ], R2 ;  /* 0x00000002070085a7 */ /* 0x000e64000800007f */
[----:B-1----:R-:W-:Y:S05]  /*84f0*/  @!P0 BRA `(.L_x_169) ;  /* 0xfffffffc00f08947 */ /* 0x002fea000383ffff */
[----:B------:R-:W-:Y:S05]  /*8500*/  BRA `(.L_x_219) ;  /* 0xffffffe400a87947 */ /* 0x000fea000383ffff */
.L_x_170:
[----:B0-----:R0:W1:Y:S02]  /*8510*/  SYNCS.PHASECHK.TRANS64.TRYWAIT P0, [R6+URZ], R3 ;  /* 0x00000003060075a7 */ /* 0x001064000800017f */
[----:B-1----:R-:W-:Y:S05]  /*8520*/  @!P0 NANOSLEEP.SYNCS 0x989680 ;  /* 0x009896800000895d */ /* 0x002fea0003900000 */
[----:B------:R-:W1:Y:S02]  /*8530*/  @!P0 SYNCS.PHASECHK.TRANS64 P0, [R6+URZ], R3 ;  /* 0x00000003060085a7 */ /* 0x000e64000800007f */
[----:B-1----:R-:W-:Y:S05]  /*8540*/  @!P0 BRA `(.L_x_170) ;  /* 0xfffffffc00f08947 */ /* 0x002fea000383ffff */
[----:B------:R-:W-:Y:S05]  /*8550*/  BRA `(.L_x_220) ;  /* 0xffffffe400b87947 */ /* 0x000fea000383ffff */
.L_x_171:
[----:B0-----:R0:W1:Y:S02]  /*8560*/  SYNCS.PHASECHK.TRANS64.TRYWAIT P0, [R7+URZ], R4 ;  /* 0x00000004070075a7 */ /* 0x001064000800017f */
[----:B-1----:R-:W-:Y:S05]  /*8570*/  @!P0 NANOSLEEP.SYNCS 0x989680 ;  /* 0x009896800000895d */ /* 0x002fea0003900000 */
[----:B------:R-:W1:Y:S02]  /*8580*/  @!P0 SYNCS.PHASECHK.TRANS64 P0, [R7+URZ], R4 ;  /* 0x00000004070085a7 */ /* 0x000e64000800007f */
[----:B-1----:R-:W-:Y:S05]  /*8590*/  @!P0 BRA `(.L_x_171) ;  /* 0xfffffffc00f08947 */ /* 0x002fea000383ffff */
[----:B------:R-:W-:Y:S05]  /*85a0*/  BRA `(.L_x_221) ;  /* 0xffffffe400c87947 */ /* 0x000fea000383ffff */
.L_x_172:
[----:B0-----:R0:W1:Y:S02]  /*85b0*/  SYNCS.PHASECHK.TRANS64.TRYWAIT P0, [R6+URZ], R3 ;  /* 0x00000003060075a7 */ /* 0x001064000800017f */
[----:B-1----:R-:W-:Y:S05]  /*85c0*/  @!P0 NANOSLEEP.SYNCS 0x989680 ;  /* 0x009896800000895d */ /* 0x002fea0003900000 */
[----:B------:R-:W1:Y:S02]  /*85d0*/  @!P0 SYNCS.PHASECHK.TRANS64 P0, [R6+URZ], R3 ;  /* 0x00000003060085a7 */ /* 0x000e64000800007f */
[----:B-1----:R-:W-:Y:S05]  /*85e0*/  @!P0 BRA `(.L_x_172) ;  /* 0xfffffffc00f08947 */ /* 0x002fea000383ffff */
[----:B------:R-:W-:Y:S05]  /*85f0*/  BRA `(.L_x_222) ;  /* 0xffffffe400d87947 */ /* 0x000fea000383ffff */
.L_x_173:
[----:B0-----:R0:W1:Y:S02]  /*8600*/  SYNCS.PHASECHK.TRANS64.TRYWAIT P0, [R7+URZ], R4 ;  /* 0x00000004070075a7 */ /* 0x001064000800017f */
[----:B-1----:R-:W-:Y:S05]  /*8610*/  @!P0 NANOSLEEP.SYNCS 0x989680 ;  /* 0x009896800000895d */ /* 0x002fea0003900000 */
[----:B------:R-:W1:Y:S02]  /*8620*/  @!P0 SYNCS.PHASECHK.TRANS64 P0, [R7+URZ], R4 ;  /* 0x00000004070085a7 */ /* 0x000e64000800007f */
[----:B-1----:R-:W-:Y:S05]  /*8630*/  @!P0 BRA `(.L_x_173) ;  /* 0xfffffffc00f08947 */ /* 0x002fea000383ffff */
[----:B------:R-:W-:Y:S05]  /*8640*/  BRA `(.L_x_223) ;  /* 0xffffffe400e87947 */ /* 0x000fea000383ffff */
.L_x_174:
[----:B0-----:R0:W1:Y:S02]  /*8650*/  SYNCS.PHASECHK.TRANS64.TRYWAIT P0, [R6+URZ], R3 ;  /* 0x00000003060075a7 */ /* 0x001064000800017f */
[----:B-1----:R-:W-:Y:S05]  /*8660*/  @!P0 NANOSLEEP.SYNCS 0x989680 ;  /* 0x009896800000895d */ /* 0x002fea0003900000 */
[----:B------:R-:W1:Y:S02]  /*8670*/  @!P0 SYNCS.PHASECHK.TRANS64 P0, [R6+URZ], R3 ;  /* 0x00000003060085a7 */ /* 0x000e64000800007f */
[----:B-1----:R-:W-:Y:S05]  /*8680*/  @!P0 BRA `(.L_x_174) ;  /* 0xfffffffc00f08947 */ /* 0x002fea000383ffff */
[----:B------:R-:W-:Y:S05]  /*8690*/  BRA `(.L_x_224) ;  /* 0xffffffe400f87947 */ /* 0x000fea000383ffff */
.L_x_175:
[----:B0-----:R0:W1:Y:S02]  /*86a0*/  SYNCS.PHASECHK.TRANS64.TRYWAIT P0, [R7+URZ], R4 ;  /* 0x00000004070075a7 */ /* 0x001064000800017f */
[----:B-1----:R-:W-:Y:S05]  /*86b0*/  @!P0 NANOSLEEP.SYNCS 0x989680 ;  /* 0x009896800000895d */ /* 0x002fea0003900000 */
[----:B------:R-:W1:Y:S02]  /*86c0*/  @!P0 SYNCS.PHASECHK.TRANS64 P0, [R7+URZ], R4 ;  /* 0x00000004070085a7 */ /* 0x000e64000800007f */
[----:B-1----:R-:W-:Y:S05]  /*86d0*/  @!P0 BRA `(.L_x_175) ;  /* 0xfffffffc00f08947 */ /* 0x002fea000383ffff */
[----:B------:R-:W-:Y:S05]  /*86e0*/  BRA `(.L_x_225) ;  /* 0xffffffe800087947 */ /* 0x000fea000383ffff */
.L_x_176:
[----:B0-----:R0:W1:Y:S02]  /*86f0*/  SYNCS.PHASECHK.TRANS64.TRYWAIT P0, [R6+URZ], R3 ;  /* 0x00000003060075a7 */ /* 0x001064000800017f */
[----:B-1----:R-:W-:Y:S05]  /*8700*/  @!P0 NANOSLEEP.SYNCS 0x989680 ;  /* 0x009896800000895d */ /* 0x002fea0003900000 */
[----:B------:R-:W1:Y:S02]  /*8710*/  @!P0 SYNCS.PHASECHK.TRANS64 P0, [R6+URZ], R3 ;  /* 0x00000003060085a7 */ /* 0x000e64000800007f */
[----:B-1----:R-:W-:Y:S05]  /*8720*/  @!P0 BRA `(.L_x_176) ;  /* 0xfffffffc00f08947 */ /* 0x002fea000383ffff */
[----:B------:R-:W-:Y:S05]  /*8730*/  BRA `(.L_x_226) ;  /* 0xffffffe800187947 */ /* 0x000fea000383ffff */
.L_x_177:
[----:B0-----:R0:W1:Y:S02]  /*8740*/  SYNCS.PHASECHK.TRANS64.TRYWAIT P0, [R7+URZ], R4 ;  /* 0x00000004070075a7 */ /* 0x001064000800017f */
[----:B-1----:R-:W-:Y:S05]  /*8750*/  @!P0 NANOSLEEP.SYNCS 0x989680 ;  /* 0x009896800000895d */ /* 0x002fea0003900000 */
[----:B------:R-:W1:Y:S02]  /*8760*/  @!P0 SYNCS.PHASECHK.TRANS64 P0, [R7+URZ], R4 ;  /* 0x00000004070085a7 */ /* 0x000e64000800007f */
[----:B-1----:R-:W-:Y:S05]  /*8770*/  @!P0 BRA `(.L_x_177) ;  /* 0xfffffffc00f08947 */ /* 0x002fea000383ffff */
[----:B------:R-:W-:Y:S05]  /*8780*/  BRA `(.L_x_227) ;  /* 0xffffffe800287947 */ /* 0x000fea000383ffff */
.L_x_178:
[----:B0-----:R0:W1:Y:S02]  /*8790*/  SYNCS.PHASECHK.TRANS64.TRYWAIT P0, [R6+URZ], R3 ;  /* 0x00000003060075a7 */ /* 0x001064000800017f */
[----:B-1----:R-:W-:Y:S05]  /*87a0*/  @!P0 NANOSLEEP.SYNCS 0x989680 ;  /* 0x009896800000895d */ /* 0x002fea0003900000 */
[----:B------:R-:W1:Y:S02]  /*87b0*/  @!P0 SYNCS.PHASECHK.TRANS64 P0, [R6+URZ], R3 ;  /* 0x00000003060085a7 */ /* 0x000e64000800007f */
[----:B-1----:R-:W-:Y:S05]  /*87c0*/  @!P0 BRA `(.L_x_178) ;  /* 0xfffffffc00f08947 */ /* 0x002fea000383ffff */
[----:B------:R-:W-:Y:S05]  /*87d0*/  BRA `(.L_x_228) ;  /* 0xffffffe800387947 */ /* 0x000fea000383ffff */
.L_x_179:
[----:B0-----:R0:W1:Y:S02]  /*87e0*/  SYNCS.PHASECHK.TRANS64.TRYWAIT P0, [R7+URZ], R4 ;  /* 0x00000004070075a7 */ /* 0x001064000800017f */
[----:B-1----:R-:W-:Y:S05]  /*87f0*/  @!P0 NANOSLEEP.SYNCS 0x989680 ;  /* 0x009896800000895d */ /* 0x002fea0003900000 */
[----:B------:R-:W1:Y:S02]  /*8800*/  @!P0 SYNCS.PHASECHK.TRANS64 P0, [R7+URZ], R4 ;  /* 0x00000004070085a7 */ /* 0x000e64000800007f */
[----:B-1----:R-:W-:Y:S05]  /*8810*/  @!P0 BRA `(.L_x_179) ;  /* 0xfffffffc00f08947 */ /* 0x002fea000383ffff */
[----:B------:R-:W-:Y:S05]  /*8820*/  BRA `(.L_x_229) ;  /* 0xffffffe800487947 */ /* 0x000fea000383ffff */
.L_x_180:
[----:B0-----:R0:W1:Y:S02]  /*8830*/  SYNCS.PHASECHK.TRANS64.TRYWAIT P0, [R6+URZ], R3 ;  /* 0x00000003060075a7 */ /* 0x001064000800017f */
[----:B-1----:R-:W-:Y:S05]  /*8840*/  @!P0 NANOSLEEP.SYNCS 0x989680 ;  /* 0x009896800000895d */ /* 0x002fea0003900000 */
[----:B------:R-:W1:Y:S02]  /*8850*/  @!P0 SYNCS.PHASECHK.TRANS64 P0, [R6+URZ], R3 ;  /* 0x00000003060085a7 */ /* 0x000e64000800007f */
[----:B-1----:R-:W-:Y:S05]  /*8860*/  @!P0 BRA `(.L_x_180) ;  /* 0xfffffffc00f08947 */ /* 0x002fea000383ffff */
[----:B------:R-:W-:Y:S05]  /*8870*/  BRA `(.L_x_230) ;  /* 0xffffffe800587947 */ /* 0x000fea000383ffff */
.L_x_181:
[----:B0-----:R0:W1:Y:S02]  /*8880*/  SYNCS.PHASECHK.TRANS64.TRYWAIT P0, [R7+URZ], R4 ;  /* 0x00000004070075a7 */ /* 0x001064000800017f */
[----:B-1----:R-:W-:Y:S05]  /*8890*/  @!P0 NANOSLEEP.SYNCS 0x989680 ;  /* 0x009896800000895d */ /* 0x002fea0003900000 */
[----:B------:R-:W1:Y:S02]  /*88a0*/  @!P0 SYNCS.PHASECHK.TRANS64 P0, [R7+URZ], R4 ;  /* 0x00000004070085a7 */ /* 0x000e64000800007f */
[----:B-1----:R-:W-:Y:S05]  /*88b0*/  @!P0 BRA `(.L_x_181) ;  /* 0xfffffffc00f08947 */ /* 0x002fea000383ffff */
[----:B------:R-:W-:Y:S05]  /*88c0*/  BRA `(.L_x_231) ;  /* 0xffffffe800687947 */ /* 0x000fea000383ffff */
.L_x_182:
[----:B0-----:R0:W1:Y:S02]  /*88d0*/  SYNCS.PHASECHK.TRANS64.TRYWAIT P0, [R6+URZ], R3 ;  /* 0x00000003060075a7 */ /* 0x001064000800017f */
[----:B-1----:R-:W-:Y:S05]  /*88e0*/  @!P0 NANOSLEEP.SYNCS 0x989680 ;  /* 0x009896800000895d */ /* 0x002fea0003900000 */
[----:B------:R-:W1:Y:S02]  /*88f0*/  @!P0 SYNCS.PHASECHK.TRANS64 P0, [R6+URZ], R3 ;  /* 0x00000003060085a7 */ /* 0x000e64000800007f */
[----:B-1----:R-:W-:Y:S05]  /*8900*/  @!P0 BRA `(.L_x_182) ;  /* 0xfffffffc00f08947 */ /* 0x002fea000383ffff */
[----:B------:R-:W-:Y:S05]  /*8910*/  BRA `(.L_x_232) ;  /* 0xffffffe800787947 */ /* 0x000fea000383ffff */
.L_x_183:
[----:B0-----:R0:W1:Y:S02]  /*8920*/  SYNCS.PHASECHK.TRANS64.TRYWAIT P0, [R7+URZ], R4 ;  /* 0x00000004070075a7 */ /* 0x001064000800017f */
[----:B-1----:R-:W-:Y:S05]  /*8930*/  @!P0 NANOSLEEP.SYNCS 0x989680 ;  /* 0x009896800000895d */ /* 0x002fea0003900000 */
[----:B------:R-:W1:Y:S02]  /*8940*/  @!P0 SYNCS.PHASECHK.TRANS64 P0, [R7+URZ], R4 ;  /* 0x00000004070085a7 */ /* 0x000e64000800007f */
[----:B-1----:R-:W-:Y:S05]  /*8950*/  @!P0 BRA `(.L_x_183) ;  /* 0xfffffffc00f08947 */ /* 0x002fea000383ffff */
[----:B------:R-:W-:Y:S05]  /*8960*/  BRA `(.L_x_233) ;  /* 0xffffffe800887947 */ /* 0x000fea000383ffff */
.L_x_184:
[----:B0-----:R0:W1:Y:S02]  /*8970*/  SYNCS.PHASECHK.TRANS64.TRYWAIT P0, [R6+URZ], R3 ;  /* 0x00000003060075a7 */ /* 0x001064000800017f */
[----:B-1----:R-:W-:Y:S05]  /*8980*/  @!P0 NANOSLEEP.SYNCS 0x989680 ;  /* 0x009896800000895d */ /* 0x002fea0003900000 */
[----:B------:R-:W1:Y:S02]  /*8990*/  @!P0 SYNCS.PHASECHK.TRANS64 P0, [R6+URZ], R3 ;  /* 0x00000003060085a7 */ /* 0x000e64000800007f */
[----:B-1----:R-:W-:Y:S05]  /*89a0*/  @!P0 BRA `(.L_x_184) ;  /* 0xfffffffc00f08947 */ /* 0x002fea000383ffff */
[----:B------:R-:W-:Y:S05]  /*89b0*/  BRA `(.L_x_234) ;  /* 0xffffffe800987947 */ /* 0x000fea000383ffff */
.L_x_185:
[----:B0-----:R0:W1:Y:S02]  /*89c0*/  SYNCS.PHASECHK.TRANS64.TRYWAIT P0, [R7+URZ], R4 ;  /* 0x00000004070075a7 */ /* 0x001064000800017f */
[----:B-1----:R-:W-:Y:S05]  /*89d0*/  @!P0 NANOSLEEP.SYNCS 0x989680 ;  /* 0x009896800000895d */ /* 0x002fea0003900000 */
[----:B------:R-:W1:Y:S02]  /*89e0*/  @!P0 SYNCS.PHASECHK.TRANS64 P0, [R7+URZ], R4 ;  /* 0x00000004070085a7 */ /* 0x000e64000800007f */
[----:B-1----:R-:W-:Y:S05]  /*89f0*/  @!P0 BRA `(.L_x_185) ;  /* 0xfffffffc00f08947 */ /* 0x002fea000383ffff */
[----:B------:R-:W-:Y:S05]  /*8a00*/  BRA `(.L_x_235) ;  /* 0xffffffe800a87947 */ /* 0x000fea000383ffff */
.L_x_186:
[----:B0-----:R0:W1:Y:S02]  /*8a10*/  SYNCS.PHASECHK.TRANS64.TRYWAIT P0, [R6+URZ], R3 ;  /* 0x00000003060075a7 */ /* 0x001064000800017f */
[----:B-1----:R-:W-:Y:S05]  /*8a20*/  @!P0 NANOSLEEP.SYNCS 0x989680 ;  /* 0x009896800000895d */ /* 0x002fea0003900000 */
[----:B------:R-:W1:Y:S02]  /*8a30*/  @!P0 SYNCS.PHASECHK.TRANS64 P0, [R6+URZ], R3 ;  /* 0x00000003060085a7 */ /* 0x000e64000800007f */
[----:B-1----:R-:W-:Y:S05]  /*8a40*/  @!P0 BRA `(.L_x_186) ;  /* 0xfffffffc00f08947 */ /* 0x002fea000383ffff */
[----:B------:R-:W-:Y:S05]  /*8a50*/  BRA `(.L_x_236) ;  /* 0xffffffe800b87947 */ /* 0x000fea000383ffff */
.L_x_187:
[----:B0-----:R0:W1:Y:S02]  /*8a60*/  SYNCS.PHASECHK.TRANS64.TRYWAIT P0, [R7+URZ], R4 ;  /* 0x00000004070075a7 */ /* 0x001064000800017f */
[----:B-1----:R-:W-:Y:S05]  /*8a70*/  @!P0 NANOSLEEP.SYNCS 0x989680 ;  /* 0x009896800000895d */ /* 0x002fea0003900000 */
[----:B------:R-:W1:Y:S02]  /*8a80*/  @!P0 SYNCS.PHASECHK.TRANS64 P0, [R7+URZ], R4 ;  /* 0x00000004070085a7 */ /* 0x000e64000800007f */
[----:B-1----:R-:W-:Y:S05]  /*8a90*/  @!P0 BRA `(.L_x_187) ;  /* 0xfffffffc00f08947 */ /* 0x002fea000383ffff */
[----:B------:R-:W-:Y:S05]  /*8aa0*/  BRA `(.L_x_237) ;  /* 0xffffffe800c87947 */ /* 0x000fea000383ffff */
.L_x_188:
[----:B0-----:R0:W1:Y:S02]  /*8ab0*/  SYNCS.PHASECHK.TRANS64.TRYWAIT P0, [R6+URZ], R3 ;  /* 0x00000003060075a7 */ /* 0x001064000800017f */
[----:B-1----:R-:W-:Y:S05]  /*8ac0*/  @!P0 NANOSLEEP.SYNCS 0x989680 ;  /* 0x009896800000895d */ /* 0x002fea0003900000 */
[----:B------:R-:W1:Y:S02]  /*8ad0*/  @!P0 SYNCS.PHASECHK.TRANS64 P0, [R6+URZ], R3 ;  /* 0x00000003060085a7 */ /* 0x000e64000800007f */
[----:B-1----:R-:W-:Y:S05]  /*8ae0*/  @!P0 BRA `(.L_x_188) ;  /* 0xfffffffc00f08947 */ /* 0x002fea000383ffff */
[----:B------:R-:W-:Y:S05]  /*8af0*/  BRA `(.L_x_238) ;  /* 0xffffffe800d87947 */ /* 0x000fea000383ffff */
.L_x_189:
[----:B0-----:R0:W1:Y:S02]  /*8b00*/  SYNCS.PHASECHK.TRANS64.TRYWAIT P0, [R7+URZ], R4 ;  /* 0x00000004070075a7 */ /* 0x001064000800017f */
[----:B-1----:R-:W-:Y:S05]  /*8b10*/  @!P0 NANOSLEEP.SYNCS 0x989680 ;  /* 0x009896800000895d */ /* 0x002fea0003900000 */
[----:B------:R-:W1:Y:S02]  /*8b20*/  @!P0 SYNCS.PHASECHK.TRANS64 P0, [R7+URZ], R4 ;  /* 0x00000004070085a7 */ /* 0x000e64000800007f */
[----:B-1----:R-:W-:Y:S05]  /*8b30*/  @!P0 BRA `(.L_x_189) ;  /* 0xfffffffc00f08947 */ /* 0x002fea000383ffff */
[----:B------:R-:W-:Y:S05]  /*8b40*/  BRA `(.L_x_239) ;  /* 0xffffffe800e87947 */ /* 0x000fea000383ffff */
.L_x_190:
[----:B0-----:R0:W1:Y:S02]  /*8b50*/  SYNCS.PHASECHK.TRANS64.TRYWAIT P0, [R6+URZ], R3 ;  /* 0x00000003060075a7 */ /* 0x001064000800017f */
[----:B-1----:R-:W-:Y:S05]  /*8b60*/  @!P0 NANOSLEEP.SYNCS 0x989680 ;  /* 0x009896800000895d */ /* 0x002fea0003900000 */
[----:B------:R-:W1:Y:S02]  /*8b70*/  @!P0 SYNCS.PHASECHK.TRANS64 P0, [R6+URZ], R3 ;  /* 0x00000003060085a7 */ /* 0x000e64000800007f */
[----:B-1----:R-:W-:Y:S05]  /*8b80*/  @!P0 BRA `(.L_x_190) ;  /* 0xfffffffc00f08947 */ /* 0x002fea000383ffff */
[----:B------:R-:W-:Y:S05]  /*8b90*/  BRA `(.L_x_240) ;  /* 0xffffffe800f87947 */ /* 0x000fea000383ffff */
.L_x_191:
[----:B0-----:R0:W1:Y:S02]  /*8ba0*/  SYNCS.PHASECHK.TRANS64.TRYWAIT P0, [R7+URZ], R4 ;  /* 0x00000004070075a7 */ /* 0x001064000800017f */
[----:B-1----:R-:W-:Y:S05]  /*8bb0*/  @!P0 NANOSLEEP.SYNCS 0x989680 ;  /* 0x009896800000895d */ /* 0x002fea0003900000 */
[----:B------:R-:W1:Y:S02]  /*8bc0*/  @!P0 SYNCS.PHASECHK.TRANS64 P0, [R7+URZ], R4 ;  /* 0x00000004070085a7 */ /* 0x000e64000800007f */
[----:B-1----:R-:W-:Y:S05]  /*8bd0*/  @!P0 BRA `(.L_x_191) ;  /* 0xfffffffc00f08947 */ /* 0x002fea000383ffff */
[----:B------:R-:W-:Y:S05]  /*8be0*/  BRA `(.L_x_241) ;  /* 0xffffffec00087947 */ /* 0x000fea000383ffff */
.L_x_192:
[----:B0-----:R0:W1:Y:S02]  /*8bf0*/  SYNCS.PHASECHK.TRANS64.TRYWAIT P0, [R6+URZ], R3 ;  /* 0x00000003060075a7 */ /* 0x001064000800017f */
[----:B-1----:R-:W-:Y:S05]  /*8c00*/  @!P0 NANOSLEEP.SYNCS 0x989680 ;  /* 0x009896800000895d */ /* 0x002fea0003900000 */
[----:B------:R-:W1:Y:S02]  /*8c10*/  @!P0 SYNCS.PHASECHK.TRANS64 P0, [R6+URZ], R3 ;  /* 0x00000003060085a7 */ /* 0x000e64000800007f */
[----:B-1----:R-:W-:Y:S05]  /*8c20*/  @!P0 BRA `(.L_x_192) ;  /* 0xfffffffc00f08947 */ /* 0x002fea000383ffff */
[----:B------:R-:W-:Y:S05]  /*8c30*/  BRA `(.L_x_242) ;  /* 0xffffffec00187947 */ /* 0x000fea000383ffff */
.L_x_193:
[----:B0-----:R0:W1:Y:S02]  /*8c40*/  SYNCS.PHASECHK.TRANS64.TRYWAIT P0, [R7+URZ], R4 ;  /* 0x00000004070075a7 */ /* 0x001064000800017f */
[----:B-1----:R-:W-:Y:S05]  /*8c50*/  @!P0 NANOSLEEP.SYNCS 0x989680 ;  /* 0x009896800000895d */ /* 0x002fea0003900000 */
[----:B------:R-:W1:Y:S02]  /*8c60*/  @!P0 SYNCS.PHASECHK.TRANS64 P0, [R7+URZ], R4 ;  /* 0x00000004070085a7 */ /* 0x000e64000800007f */
[----:B-1----:R-:W-:Y:S05]  /*8c70*/  @!P0 BRA `(.L_x_193) ;  /* 0xfffffffc00f08947 */ /* 0x002fea000383ffff */
[----:B------:R-:W-:Y:S05]  /*8c80*/  BRA `(.L_x_243) ;  /* 0xffffffec00287947 */ /* 0x000fea000383ffff */
.L_x_194:
[----:B0-----:R0:W1:Y:S02]  /*8c90*/  SYNCS.PHASECHK.TRANS64.TRYWAIT P0, [R6+URZ], R3 ;  /* 0x00000003060075a7 */ /* 0x001064000800017f */
[----:B-1----:R-:W-:Y:S05]  /*8ca0*/  @!P0 NANOSLEEP.SYNCS 0x989680 ;  /* 0x009896800000895d */ /* 0x002fea0003900000 */
[----:B------:R-:W1:Y:S02]  /*8cb0*/  @!P0 SYNCS.PHASECHK.TRANS64 P0, [R6+URZ], R3 ;  /* 0x00000003060085a7 */ /* 0x000e64000800007f */
[----:B-1----:R-:W-:Y:S05]  /*8cc0*/  @!P0 BRA `(.L_x_194) ;  /* 0xfffffffc00f08947 */ /* 0x002fea000383ffff */
[----:B------:R-:W-:Y:S05]  /*8cd0*/  BRA `(.L_x_244) ;  /* 0xffffffec00387947 */ /* 0x000fea000383ffff */
.L_x_195:
[----:B0-----:R0:W1:Y:S02]  /*8ce0*/  SYNCS.PHASECHK.TRANS64.TRYWAIT P0, [R7+URZ], R4 ;  /* 0x00000004070075a7 */ /* 0x001064000800017f */
[----:B-1----:R-:W-:Y:S05]  /*8cf0*/  @!P0 NANOSLEEP.SYNCS 0x989680 ;  /* 0x009896800000895d */ /* 0x002fea0003900000 */
[----:B------:R-:W1:Y:S02]  /*8d00*/  @!P0 SYNCS.PHASECHK.TRANS64 P0, [R7+URZ], R4 ;  /* 0x00000004070085a7 */ /* 0x000e64000800007f */
[----:B-1----:R-:W-:Y:S05]  /*8d10*/  @!P0 BRA `(.L_x_195) ;  /* 0xfffffffc00f08947 */ /* 0x002fea000383ffff */
[----:B------:R-:W-:Y:S05]  /*8d20*/  BRA `(.L_x_245) ;  /* 0xffffffec00487947 */ /* 0x000fea000383ffff */
.L_x_196:
[----:B0-----:R0:W1:Y:S02]  /*8d30*/  SYNCS.PHASECHK.TRANS64.TRYWAIT P0, [R6+URZ], R3 ;  /* 0x00000003060075a7 */ /* 0x001064000800017f */
[----:B-1----:R-:W-:Y:S05]  /*8d40*/  @!P0 NANOSLEEP.SYNCS 0x989680 ;  /* 0x009896800000895d */ /* 0x002fea0003900000 */
[----:B------:R-:W1:Y:S02]  /*8d50*/  @!P0 SYNCS.PHASECHK.TRANS64 P0, [R6+URZ], R3 ;  /* 0x00000003060085a7 */ /* 0x000e64000800007f */
[----:B-1----:R-:W-:Y:S05]  /*8d60*/  @!P0 BRA `(.L_x_196) ;  /* 0xfffffffc00f08947 */ /* 0x002fea000383ffff */
[----:B------:R-:W-:Y:S05]  /*8d70*/  BRA `(.L_x_246) ;  /* 0xffffffec00587947 */ /* 0x000fea000383ffff */
.L_x_197:
[----:B0-----:R0:W1:Y:S02]  /*8d80*/  SYNCS.PHASECHK.TRANS64.TRYWAIT P0, [R7+URZ], R4 ;  /* 0x00000004070075a7 */ /* 0x001064000800017f */
[----:B-1----:R-:W-:Y:S05]  /*8d90*/  @!P0 NANOSLEEP.SYNCS 0x989680 ;  /* 0x009896800000895d */ /* 0x002fea0003900000 */
[----:B------:R-:W1:Y:S02]  /*8da0*/  @!P0 SYNCS.PHASECHK.TRANS64 P0, [R7+URZ], R4 ;  /* 0x00000004070085a7 */ /* 0x000e64000800007f */
[----:B-1----:R-:W-:Y:S05]  /*8db0*/  @!P0 BRA `(.L_x_197) ;  /* 0xfffffffc00f08947 */ /* 0x002fea000383ffff */
[----:B------:R-:W-:Y:S05]  /*8dc0*/  BRA `(.L_x_247) ;  /* 0xffffffec00687947 */ /* 0x000fea000383ffff */
.L_x_198:
[----:B0-----:R0:W1:Y:S02]  /*8dd0*/  SYNCS.PHASECHK.TRANS64.TRYWAIT P0, [R6+URZ], R3 ;  /* 0x00000003060075a7 */ /* 0x001064000800017f */
[----:B-1----:R-:W-:Y:S05]  /*8de0*/  @!P0 NANOSLEEP.SYNCS 0x989680 ;  /* 0x009896800000895d */ /* 0x002fea0003900000 */
[----:B------:R-:W1:Y:S02]  /*8df0*/  @!P0 SYNCS.PHASECHK.TRANS64 P0, [R6+URZ], R3 ;  /* 0x00000003060085a7 */ /* 0x000e64000800007f */
[----:B-1----:R-:W-:Y:S05]  /*8e00*/  @!P0 BRA `(.L_x_198) ;  /* 0xfffffffc00f08947 */ /* 0x002fea000383ffff */
[----:B------:R-:W-:Y:S05]  /*8e10*/  BRA `(.L_x_248) ;  /* 0xffffffec00787947 */ /* 0x000fea000383ffff */
.L_x_199:
[----:B0-----:R0:W1:Y:S02]  /*8e20*/  SYNCS.PHASECHK.TRANS64.TRYWAIT P0, [R7+URZ], R4 ;  /* 0x00000004070075a7 */ /* 0x001064000800017f */
[----:B-1----:R-:W-:Y:S05]  /*8e30*/  @!P0 NANOSLEEP.SYNCS 0x989680 ;  /* 0x009896800000895d */ /* 0x002fea0003900000 */
[----:B------:R-:W1:Y:S02]  /*8e40*/  @!P0 SYNCS.PHASECHK.TRANS64 P0, [R7+URZ], R4 ;  /* 0x00000004070085a7 */ /* 0x000e64000800007f */
[----:B-1----:R-:W-:Y:S05]  /*8e50*/  @!P0 BRA `(.L_x_199) ;  /* 0xfffffffc00f08947 */ /* 0x002fea000383ffff */
[----:B------:R-:W-:Y:S05]  /*8e60*/  BRA `(.L_x_249) ;  /* 0xffffffec00887947 */ /* 0x000fea000383ffff */
.L_x_200:
[----:B0-----:R0:W1:Y:S02]  /*8e70*/  SYNCS.PHASECHK.TRANS64.TRYWAIT P0, [R6+URZ], R3 ;  /* 0x00000003060075a7 */ /* 0x001064000800017f */
[----:B-1----:R-:W-:Y:S05]  /*8e80*/  @!P0 NANOSLEEP.SYNCS 0x989680 ;  /* 0x009896800000895d */ /* 0x002fea0003900000 */
[----:B------:R-:W1:Y:S02]  /*8e90*/  @!P0 SYNCS.PHASECHK.TRANS64 P0, [R6+URZ], R3 ;  /* 0x00000003060085a7 */ /* 0x000e64000800007f */
[----:B-1----:R-:W-:Y:S05]  /*8ea0*/  @!P0 BRA `(.L_x_200) ;  /* 0xfffffffc00f08947 */ /* 0x002fea000383ffff */
[----:B------:R-:W-:Y:S05]  /*8eb0*/  BRA `(.L_x_250) ;  /* 0xffffffec00987947 */ /* 0x000fea000383ffff */
.L_x_201:
[----:B0-----:R0:W1:Y:S02]  /*8ec0*/  SYNCS.PHASECHK.TRANS64.TRYWAIT P0, [R7+URZ], R4 ;  /* 0x00000004070075a7 */ /* 0x001064000800017f */
[----:B-1----:R-:W-:Y:S05]  /*8ed0*/  @!P0 NANOSLEEP.SYNCS 0x989680 ;  /* 0x009896800000895d */ /* 0x002fea0003900000 */
[----:B------:R-:W1:Y:S02]  /*8ee0*/  @!P0 SYNCS.PHASECHK.TRANS64 P0, [R7+URZ], R4 ;  /* 0x00000004070085a7 */ /* 0x000e64000800007f */
[----:B-1----:R-:W-:Y:S05]  /*8ef0*/  @!P0 BRA `(.L_x_201) ;  /* 0xfffffffc00f08947 */ /* 0x002fea000383ffff */
[----:B------:R-:W-:Y:S05]  /*8f00*/  BRA `(.L_x_251) ;  /* 0xffffffec00a87947 */ /* 0x000fea000383ffff */
.L_x_202:
[----:B0-----:R0:W1:Y:S02]  /*8f10*/  SYNCS.PHASECHK.TRANS64.TRYWAIT P0, [R6+URZ], R3 ;  /* 0x00000003060075a7 */ /* 0x001064000800017f */
[----:B-1----:R-:W-:Y:S05]  /*8f20*/  @!P0 NANOSLEEP.SYNCS 0x989680 ;  /* 0x009896800000895d */ /* 0x002fea0003900000 */
[----:B------:R-:W1:Y:S02]  /*8f30*/  @!P0 SYNCS.PHASECHK.TRANS64 P0, [R6+URZ], R3 ;  /* 0x00000003060085a7 */ /* 0x000e64000800007f */
[----:B-1----:R-:W-:Y:S05]  /*8f40*/  @!P0 BRA `(.L_x_202) ;  /* 0xfffffffc00f08947 */ /* 0x002fea000383ffff */
[----:B------:R-:W-:Y:S05]  /*8f50*/  BRA `(.L_x_252) ;  /* 0xffffffec00b87947 */ /* 0x000fea000383ffff */
.L_x_203:
[----:B0-----:R0:W1:Y:S02]  /*8f60*/  SYNCS.PHASECHK.TRANS64.TRYWAIT P0, [R7+URZ], R4 ;  /* 0x00000004070075a7 */ /* 0x001064000800017f */
[----:B-1----:R-:W-:Y:S05]  /*8f70*/  @!P0 NANOSLEEP.SYNCS 0x989680 ;  /* 0x009896800000895d */ /* 0x002fea0003900000 */
[----:B------:R-:W1:Y:S02]  /*8f80*/  @!P0 SYNCS.PHASECHK.TRANS64 P0, [R7+URZ], R4 ;  /* 0x00000004070085a7 */ /* 0x000e64000800007f */
[----:B-1----:R-:W-:Y:S05]  /*8f90*/  @!P0 BRA `(.L_x_203) ;  /* 0xfffffffc00f08947 */ /* 0x002fea000383ffff */
[----:B------:R-:W-:Y:S05]  /*8fa0*/  BRA `(.L_x_253) ;  /* 0xffffffec00c87947 */ /* 0x000fea000383ffff */
.L_x_204:
[----:B0-----:R0:W1:Y:S02]  /*8fb0*/  SYNCS.PHASECHK.TRANS64.TRYWAIT P0, [R6+URZ], R3 ;  /* 0x00000003060075a7 */ /* 0x001064000800017f */
[----:B-1----:R-:W-:Y:S05]  /*8fc0*/  @!P0 NANOSLEEP.SYNCS 0x989680 ;  /* 0x009896800000895d */ /* 0x002fea0003900000 */
[----:B------:R-:W1:Y:S02]  /*8fd0*/  @!P0 SYNCS.PHASECHK.TRANS64 P0, [R6+URZ], R3 ;  /* 0x00000003060085a7 */ /* 0x000e64000800007f */
[----:B-1----:R-:W-:Y:S05]  /*8fe0*/  @!P0 BRA `(.L_x_204) ;  /* 0xfffffffc00f08947 */ /* 0x002fea000383ffff */
[----:B------:R-:W-:Y:S05]  /*8ff0*/  BRA `(.L_x_254) ;  /* 0xffffffec00d87947 */ /* 0x000fea000383ffff */
.L_x_205:
[----:B0-----:R0:W1:Y:S02]  /*9000*/  SYNCS.PHASECHK.TRANS64.TRYWAIT P0, [R7+URZ], R4 ;  /* 0x00000004070075a7 */ /* 0x001064000800017f */
[----:B-1----:R-:W-:Y:S05]  /*9010*/  @!P0 NANOSLEEP.SYNCS 0x989680 ;  /* 0x009896800000895d */ /* 0x002fea0003900000 */
[----:B------:R-:W1:Y:S02]  /*9020*/  @!P0 SYNCS.PHASECHK.TRANS64 P0, [R7+URZ], R4 ;  /* 0x00000004070085a7 */ /* 0x000e64000800007f */
[----:B-1----:R-:W-:Y:S05]  /*9030*/  @!P0 BRA `(.L_x_205) ;  /* 0xfffffffc00f08947 */ /* 0x002fea000383ffff */
[----:B------:R-:W-:Y:S05]  /*9040*/  BRA `(.L_x_255) ;  /* 0xffffffec00e87947 */ /* 0x000fea000383ffff */
.L_x_206:
[----:B0-----:R0:W1:Y:S02]  /*9050*/  SYNCS.PHASECHK.TRANS64.TRYWAIT P0, [R6+URZ], R3 ;  /* 0x00000003060075a7 */ /* 0x001064000800017f */
[----:B-1----:R-:W-:Y:S05]  /*9060*/  @!P0 NANOSLEEP.SYNCS 0x989680 ;  /* 0x009896800000895d */ /* 0x002fea0003900000 */
[----:B------:R-:W1:Y:S02]  /*9070*/  @!P0 SYNCS.PHASECHK.TRANS64 P0, [R6+URZ], R3 ;  /* 0x00000003060085a7 */ /* 0x000e64000800007f */
[----:B-1----:R-:W-:Y:S05]  /*9080*/  @!P0 BRA `(.L_x_206) ;  /* 0xfffffffc00f08947 */ /* 0x002fea000383ffff */
[----:B------:R-:W-:Y:S05]  /*9090*/  BRA `(.L_x_256) ;  /* 0xffffffec00f87947 */ /* 0x000fea000383ffff */
.L_x_207:
[----:B0-----:R0:W1:Y:S02]  /*90a0*/  SYNCS.PHASECHK.TRANS64.TRYWAIT P0, [R7+URZ], R4 ;  /* 0x00000004070075a7 */ /* 0x001064000800017f */
[----:B-1----:R-:W-:Y:S05]  /*90b0*/  @!P0 NANOSLEEP.SYNCS 0x989680 ;  /* 0x009896800000895d */ /* 0x002fea0003900000 */
[----:B------:R-:W1:Y:S02]  /*90c0*/  @!P0 SYNCS.PHASECHK.TRANS64 P0, [R7+URZ], R4 ;  /* 0x00000004070085a7 */ /* 0x000e64000800007f */
[----:B-1----:R-:W-:Y:S05]  /*90d0*/  @!P0 BRA `(.L_x_207) ;  /* 0xfffffffc00f08947 */ /* 0x002fea000383ffff */
[----:B------:R-:W-:Y:S05]  /*90e0*/  BRA `(.L_x_257) ;  /* 0xfffffff000087947 */ /* 0x000fea000383ffff */
.L_x_208:
[----:B-1----:R1:W2:Y:S02]  /*90f0*/  SYNCS.PHASECHK.TRANS64.TRYWAIT P0, [R6+URZ], R3 ;  /* 0x00000003060075a7 */ /* 0x0022a4000800017f */
[----:B--2---:R-:W-:Y:S05]  /*9100*/  @!P0 NANOSLEEP.SYNCS 0x989680 ;  /* 0x009896800000895d */ /* 0x004fea0003900000 */
[----:B------:R-:W2:Y:S02]  /*9110*/  @!P0 SYNCS.PHASECHK.TRANS64 P0, [R6+URZ], R3 ;  /* 0x00000003060085a7 */ /* 0x000ea4000800007f */
[----:B--2---:R-:W-:Y:S05]  /*9120*/  @!P0 BRA `(.L_x_208) ;  /* 0xfffffffc00f08947 */ /* 0x004fea000383ffff */
[----:B------:R-:W-:Y:S05]  /*9130*/  BRA `(.L_x_258) ;  /* 0xfffffff000107947 */ /* 0x000fea000383ffff */
.L_x_259:
[----:B------:R-:W-:-:S00]  /*9140*/  BRA `(.L_x_259) ;  /* 0xfffffffc00fc7947 */ /* 0x000fc0000383ffff */
[----:B------:R-:W-:-:S00]  /*9150*/  NOP ;  /* 0x0000000000007918 */ /* 0x000fc00000000000 */
        /* <DEDUP_REMOVED lines=10> */
.L_x_260:


//--------------------- .nv.global.init           --------------------------
	.section	.nv.global.init,"aw",@progbits
.nv.global.init:
	.type		$str$22,@object
	.size		$str$22,($str$23 - $str$22)
$str$22:
        /*0000*/ 	.byte	0x6b, 0x5f, 0x74, 0x69, 0x6c, 0x65, 0x5f, 0x63, 0x6f, 0x75, 0x6e, 0x74, 0x20, 0x3e, 0x3d, 0x20
        /*0010*/ 	.byte	0x31, 0x00
	.type		$str$23,@object
	.size		$str$23,(__unnamed_1 - $str$23)
$str$23:
        /*0012*/ 	.byte	0x2f, 0x74, 0x6d, 0x70, 0x2f, 0x63, 0x75, 0x74, 0x6c, 0x61, 0x73, 0x73, 0x5f, 0x73, 0x77, 0x65
        /*0022*/ 	.byte	0x65, 0x70, 0x5f, 0x73, 0x72, 0x63, 0x2f, 0x69, 0x6e, 0x63, 0x6c, 0x75, 0x64, 0x65, 0x2f, 0x63
        /*0032*/ 	.byte	0x75, 0x74, 0x6c, 0x61, 0x73, 0x73, 0x2f, 0x67, 0x65, 0x6d, 0x6d, 0x2f, 0x63, 0x6f, 0x6c, 0x6c
        /*0042*/ 	.byte	0x65, 0x63, 0x74, 0x69, 0x76, 0x65, 0x2f, 0x73, 0x6d, 0x39, 0x30, 0x5f, 0x6d, 0x6d, 0x61, 0x5f
        /*0052*/ 	.byte	0x74, 0x6d, 0x61, 0x5f, 0x67, 0x6d, 0x6d, 0x61, 0x5f, 0x73, 0x73, 0x5f, 0x77, 0x61, 0x72, 0x70
        /*0062*/ 	.byte	0x73, 0x70, 0x65, 0x63, 0x69, 0x61, 0x6c, 0x69, 0x7a, 0x65, 0x64, 0x2e, 0x68, 0x70, 0x70, 0x00
	.type		__unnamed_1,@object
	.size		__unnamed_1,(.L_0 - __unnamed_1)
__unnamed_1:
        /*0072*/ 	.byte	0x76, 0x6f, 0x69, 0x64, 0x20, 0x63, 0x75, 0x74, 0x6c, 0x61, 0x73, 0x73, 0x3a, 0x3a, 0x67, 0x65
        /* <DEDUP_REMOVED lines=171> */
        /*0b32*/ 	.byte	0x69, 0x64, 0x65, 0x6e, 0x74, 0x69, 0x74, 0x79, 0x5d, 0x00
.L_0:


//--------------------- .nv.shared._ZN7cutlass13device_kernelINS_4gemm6kernel13GemmUniversalIN4cute5tupleIJiiiiEEENS1_10collective13CollectiveMmaINS1_34MainloopSm90TmaGmmaWarpSpecializedILi41ENS5_IJNS4_1CILi1EEESB_SB_EEENS1_32KernelTmaWarpSpecializedPingpongEEENS5_IJNSA_ILi64EEENSA_ILi112EEENSA_ILi32EEEEEEaNS5_IJlSB_lEEEaSJ_NS4_8TiledMMAINS4_8MMA_AtomIJNS4_4SM904GMMA26MMA_64x16x32_S32S8S8_SS_TNEEEENS4_6LayoutISC_NS5_IJNSA_ILi0EEESR_SR_EEEEENS5_IJNS4_10UnderscoreESU_SU_EEEEENS4_13SM90_TMA_LOADENS4_14ComposedLayoutINS4_7SwizzleILi1ELi4ELi3EEENS4_18smem_ptr_flag_bitsILi8EEENSQ_INS5_IJNSA_ILi8EEESH_EEENS5_IJSH_SB_EEEEEEEvNS4_8identityESX_S17_vS18_EENS_8epilogue10collective6detail29Sm90TmaWarpSpecializedAdapterINS1B_15DefaultEpilogueIaSJ_SJ_NS1A_6thread17LinearCombinationIaLi1EiiLNS1F_9ScaleType4KindE0ELNS_15FloatRoundStyleE2EaEENS1_15EpilogueDefaultEEEEEvvEEEEvNT_6ParamsE --------------------------
	.section	.nv.shared._ZN7cutlass13device_kernelINS_4gemm6kernel13GemmUniversalIN4cute5tupleIJiiiiEEENS1_10collective13CollectiveMmaINS1_34MainloopSm90TmaGmmaWarpSpecializedILi41ENS5_IJNS4_1CILi1EEESB_SB_EEENS1_32KernelTmaWarpSpecializedPingpongEEENS5_IJNSA_ILi64EEENSA_ILi112EEENSA_ILi32EEEEEEaNS5_IJlSB_lEEEaSJ_NS4_8TiledMMAINS4_8MMA_AtomIJNS4_4SM904GMMA26MMA_64x16x32_S32S8S8_SS_TNEEEENS4_6LayoutISC_NS5_IJNSA_ILi0EEESR_SR_EEEEENS5_IJNS4_10UnderscoreESU_SU_EEEEENS4_13SM90_TMA_LOADENS4_14ComposedLayoutINS4_7SwizzleILi1ELi4ELi3EEENS4_18smem_ptr_flag_bitsILi8EEENSQ_INS5_IJNSA_ILi8EEESH_EEENS5_IJSH_SB_EEEEEEEvNS4_8identityESX_S17_vS18_EENS_8epilogue10collective6detail29Sm90TmaWarpSpecializedAdapterINS1B_15DefaultEpilogueIaSJ_SJ_NS1A_6thread17LinearCombinationIaLi1EiiLNS1F_9ScaleType4KindE0ELNS_15FloatRoundStyleE2EaEENS1_15EpilogueDefaultEEEEEvvEEEEvNT_6ParamsE,"aw",@nobits
	.sectionflags	@""
	.align	16
	.zero		1024


//--------------------- .nv.shared.reserved.0     --------------------------
	.section	.nv.shared.reserved.0,"aw",@nobits
	.weak		__nv_reservedSMEM_offset_0_alias
	.size		__nv_reservedSMEM_offset_0_alias, 0, 0
	.other		__nv_reservedSMEM_offset_0_alias,@"STO_CUDA_RESERVED_SHARED STV_DEFAULT"
__nv_reservedSMEM_offset_0_alias:
	.zero		0


//--------------------- .nv.global                --------------------------
	.section	.nv.global,"aw",@nobits
.nv.global:
	.type		_ZN39_INTERNAL_6dd24442_4_k_cu_863e05a9_86104cute1_E,@object
	.size		_ZN39_INTERNAL_6dd24442_4_k_cu_863e05a9_86104cute1_E,(_ZN39_INTERNAL_6dd24442_4_k_cu_863e05a9_86104cuda3std3__45__cpo6cbeginE - _ZN39_INTERNAL_6dd24442_4_k_cu_863e05a9_86104cute1_E)
_ZN39_INTERNAL_6dd24442_4_k_cu_863e05a9_86104cute1_E:
	.zero		1
	.type		_ZN39_INTERNAL_6dd24442_4_k_cu_863e05a9_86104cuda3std3__45__cpo6cbeginE,@object
	.size		_ZN39_INTERNAL_6dd24442_4_k_cu_863e05a9_86104cuda3std3__45__cpo6cbeginE,(_ZN39_INTERNAL_6dd24442_4_k_cu_863e05a9_86104cuda3std3__48in_placeE - _ZN39_INTERNAL_6dd24442_4_k_cu_863e05a9_86104cuda3std3__45__cpo6cbeginE)
_ZN39_INTERNAL_6dd24442_4_k_cu_863e05a9_86104cuda3std3__45__cpo6cbeginE:
	.zero		1
	.type		_ZN39_INTERNAL_6dd24442_4_k_cu_863e05a9_86104cuda3std3__48in_placeE,@object
	.size		_ZN39_INTERNAL_6dd24442_4_k_cu_863e05a9_86104cuda3std3__48in_placeE,(_ZN39_INTERNAL_6dd24442_4_k_cu_863e05a9_86104cuda3std6ranges3__45__cpo9iter_moveE - _ZN39_INTERNAL_6dd24442_4_k_cu_863e05a9_86104cuda3std3__48in_placeE)
_ZN39_INTERNAL_6dd24442_4_k_cu_863e05a9_86104cuda3std3__48in_placeE:
	.zero		1
	.type		_ZN39_INTERNAL_6dd24442_4_k_cu_863e05a9_86104cuda3std6ranges3__45__cpo9iter_moveE,@object
	.size		_ZN39_INTERNAL_6dd24442_4_k_cu_863e05a9_86104cuda3std6ranges3__45__cpo9iter_moveE,(_ZN39_INTERNAL_6dd24442_4_k_cu_863e05a9_86104cuda3std3__45__cpo5beginE - _ZN39_INTERNAL_6dd24442_4_k_cu_863e05a9_86104cuda3std6ranges3__45__cpo9iter_moveE)
_ZN39_INTERNAL_6dd24442_4_k_cu_863e05a9_86104cuda3std6ranges3__45__cpo9iter_moveE:
	.zero		1
	.type		_ZN39_INTERNAL_6dd24442_4_k_cu_863e05a9_86104cuda3std3__45__cpo5beginE,@object
	.size		_ZN39_INTERNAL_6dd24442_4_k_cu_863e05a9_86104cuda3std3__45__cpo5beginE,(_ZN39_INTERNAL_6dd24442_4_k_cu_863e05a9_86104cuda3std3__441_GLOBAL__N__6dd24442_4_k_cu_863e05a9_86106ignoreE - _ZN39_INTERNAL_6dd24442_4_k_cu_863e05a9_86104cuda3std3__45__cpo5beginE)
_ZN39_INTERNAL_6dd24442_4_k_cu_863e05a9_86104cuda3std3__45__cpo5beginE:
	.zero		1
	.type		_ZN39_INTERNAL_6dd24442_4_k_cu_863e05a9_86104cuda3std3__441_GLOBAL__N__6dd24442_4_k_cu_863e05a9_86106ignoreE,@object
	.size		_ZN39_INTERNAL_6dd24442_4_k_cu_863e05a9_86104cuda3std3__441_GLOBAL__N__6dd24442_4_k_cu_863e05a9_86106ignoreE,(_ZN39_INTERNAL_6dd24442_4_k_cu_863e05a9_86104cute7productE - _ZN39_INTERNAL_6dd24442_4_k_cu_863e05a9_86104cuda3std3__441_GLOBAL__N__6dd24442_4_k_cu_863e05a9_86106ignoreE)
_ZN39_INTERNAL_6dd24442_4_k_cu_863e05a9_86104cuda3std3__441_GLOBAL__N__6dd24442_4_k_cu_863e05a9_86106ignoreE:
	.zero		1
	.type		_ZN39_INTERNAL_6dd24442_4_k_cu_863e05a9_86104cute7productE,@object
	.size		_ZN39_INTERNAL_6dd24442_4_k_cu_863e05a9_86104cute7productE,(_ZN39_INTERNAL_6dd24442_4_k_cu_863e05a9_86104cuda3std3__45__cpo3endE - _ZN39_INTERNAL_6dd24442_4_k_cu_863e05a9_86104cute7productE)
_ZN39_INTERNAL_6dd24442_4_k_cu_863e05a9_86104cute7productE:
	.zero		1
	.type		_ZN39_INTERNAL_6dd24442_4_k_cu_863e05a9_86104cuda3std3__45__cpo3endE,@object
	.size		_ZN39_INTERNAL_6dd24442_4_k_cu_863e05a9_86104cuda3std3__45__cpo3endE,(_ZN39_INTERNAL_6dd24442_4_k_cu_863e05a9_86104cuda3std3__419piecewise_constructE - _ZN39_INTERNAL_6dd24442_4_k_cu_863e05a9_86104cuda3std3__45__cpo3endE)
_ZN39_INTERNAL_6dd24442_4_k_cu_863e05a9_86104cuda3std3__45__cpo3endE:
	.zero		1
	.type		_ZN39_INTERNAL_6dd24442_4_k_cu_863e05a9_86104cuda3std3__419piecewise_constructE,@object
	.size		_ZN39_INTERNAL_6dd24442_4_k_cu_863e05a9_86104cuda3std3__419piecewise_constructE,(_ZN39_INTERNAL_6dd24442_4_k_cu_863e05a9_86104cuda3std3__45__cpo4cendE - _ZN39_INTERNAL_6dd24442_4_k_cu_863e05a9_86104cuda3std3__419piecewise_constructE)
_ZN39_INTERNAL_6dd24442_4_k_cu_863e05a9_86104cuda3std3__419piecewise_constructE:
	.zero		1
	.type		_ZN39_INTERNAL_6dd24442_4_k_cu_863e05a9_86104cuda3std3__45__cpo4cendE,@object
	.size		_ZN39_INTERNAL_6dd24442_4_k_cu_863e05a9_86104cuda3std3__45__cpo4cendE,(_ZN39_INTERNAL_6dd24442_4_k_cu_863e05a9_86104cuda3std6ranges3__45__cpo4swapE - _ZN39_INTERNAL_6dd24442_4_k_cu_863e05a9_86104cuda3std3__45__cpo4cendE)
_ZN39_INTERNAL_6dd24442_4_k_cu_863e05a9_86104cuda3std3__45__cpo4cendE:
	.zero		1
	.type		_ZN39_INTERNAL_6dd24442_4_k_cu_863e05a9_86104cuda3std6ranges3__45__cpo4swapE,@object
	.size		_ZN39_INTERNAL_6dd24442_4_k_cu_863e05a9_86104cuda3std6ranges3__45__cpo4swapE,(.L_8 - _ZN39_INTERNAL_6dd24442_4_k_cu_863e05a9_86104cuda3std6ranges3__45__cpo4swapE)
_ZN39_INTERNAL_6dd24442_4_k_cu_863e05a9_86104cuda3std6ranges3__45__cpo4swapE:
	.zero		1
.L_8:


//--------------------- .nv.constant0._ZN7cutlass13device_kernelINS_4gemm6kernel13GemmUniversalIN4cute5tupleIJiiiiEEENS1_10collective13CollectiveMmaINS1_34MainloopSm90TmaGmmaWarpSpecializedILi41ENS5_IJNS4_1CILi1EEESB_SB_EEENS1_32KernelTmaWarpSpecializedPingpongEEENS5_IJNSA_ILi64EEENSA_ILi112EEENSA_ILi32EEEEEEaNS5_IJlSB_lEEEaSJ_NS4_8TiledMMAINS4_8MMA_AtomIJNS4_4SM904GMMA26MMA_64x16x32_S32S8S8_SS_TNEEEENS4_6LayoutISC_NS5_IJNSA_ILi0EEESR_SR_EEEEENS5_IJNS4_10UnderscoreESU_SU_EEEEENS4_13SM90_TMA_LOADENS4_14ComposedLayoutINS4_7SwizzleILi1ELi4ELi3EEENS4_18smem_ptr_flag_bitsILi8EEENSQ_INS5_IJNSA_ILi8EEESH_EEENS5_IJSH_SB_EEEEEEEvNS4_8identityESX_S17_vS18_EENS_8epilogue10collective6detail29Sm90TmaWarpSpecializedAdapterINS1B_15DefaultEpilogueIaSJ_SJ_NS1A_6thread17LinearCombinationIaLi1EiiLNS1F_9ScaleType4KindE0ELNS_15FloatRoundStyleE2EaEENS1_15EpilogueDefaultEEEEEvvEEEEvNT_6ParamsE --------------------------
	.section	.nv.constant0._ZN7cutlass13device_kernelINS_4gemm6kernel13GemmUniversalIN4cute5tupleIJiiiiEEENS1_10collective13CollectiveMmaINS1_34MainloopSm90TmaGmmaWarpSpecializedILi41ENS5_IJNS4_1CILi1EEESB_SB_EEENS1_32KernelTmaWarpSpecializedPingpongEEENS5_IJNSA_ILi64EEENSA_ILi112EEENSA_ILi32EEEEEEaNS5_IJlSB_lEEEaSJ_NS4_8TiledMMAINS4_8MMA_AtomIJNS4_4SM904GMMA26MMA_64x16x32_S32S8S8_SS_TNEEEENS4_6LayoutISC_NS5_IJNSA_ILi0EEESR_SR_EEEEENS5_IJNS4_10UnderscoreESU_SU_EEEEENS4_13SM90_TMA_LOADENS4_14ComposedLayoutINS4_7SwizzleILi1ELi4ELi3EEENS4_18smem_ptr_flag_bitsILi8EEENSQ_INS5_IJNSA_ILi8EEESH_EEENS5_IJSH_SB_EEEEEEEvNS4_8identityESX_S17_vS18_EENS_8epilogue10collective6detail29Sm90TmaWarpSpecializedAdapterINS1B_15DefaultEpilogueIaSJ_SJ_NS1A_6thread17LinearCombinationIaLi1EiiLNS1F_9ScaleType4KindE0ELNS_15FloatRoundStyleE2EaEENS1_15EpilogueDefaultEEEEEvvEEEEvNT_6ParamsE,"a",@progbits
	.sectionflags	@""
	.align	4
.nv.constant0._ZN7cutlass13device_kernelINS_4gemm6kernel13GemmUniversalIN4cute5tupleIJiiiiEEENS1_10collective13CollectiveMmaINS1_34MainloopSm90TmaGmmaWarpSpecializedILi41ENS5_IJNS4_1CILi1EEESB_SB_EEENS1_32KernelTmaWarpSpecializedPingpongEEENS5_IJNSA_ILi64EEENSA_ILi112EEENSA_ILi32EEEEEEaNS5_IJlSB_lEEEaSJ_NS4_8TiledMMAINS4_8MMA_AtomIJNS4_4SM904GMMA26MMA_64x16x32_S32S8S8_SS_TNEEEENS4_6LayoutISC_NS5_IJNSA_ILi0EEESR_SR_EEEEENS5_IJNS4_10UnderscoreESU_SU_EEEEENS4_13SM90_TMA_LOADENS4_14ComposedLayoutINS4_7SwizzleILi1ELi4ELi3EEENS4_18smem_ptr_flag_bitsILi8EEENSQ_INS5_IJNSA_ILi8EEESH_EEENS5_IJSH_SB_EEEEEEEvNS4_8identityESX_S17_vS18_EENS_8epilogue10collective6detail29Sm90TmaWarpSpecializedAdapterINS1B_15DefaultEpilogueIaSJ_SJ_NS1A_6thread17LinearCombinationIaLi1EiiLNS1F_9ScaleType4KindE0ELNS_15FloatRoundStyleE2EaEENS1_15EpilogueDefaultEEEEEvvEEEEvNT_6ParamsE:
	.zero		1664


//--------------------- SYMBOLS --------------------------

	.type		.nv.reservedSmem.offset0,@object
	.size		.nv.reservedSmem.offset0,0x4
	.type		__assertfail,@function
